	.target	sm_90a

	.elftype	@"ET_EXEC"


//--------------------- .note.nv.tkinfo           --------------------------
	.section	.note.nv.tkinfo,"",@"SHT_NOTE"
	.sectionflags	@"SHF_NOTE_NV_TKINFO"
	.tkinfo
        /*0018*/ 	.word	0x00000002
        /*0030*/ 	.string	""
        /*0030*/ 	.string	"ptxas"
        /*0030*/ 	.string	"Cuda compilation tools, release 13.0, V13.0.88"
        /*0030*/ 	.string	"Build cuda_13.0.r13.0/compiler.36424714_0"
        /*0030*/ 	.string	"-arch sm_90a -m 64 "



//--------------------- .note.nv.cuinfo           --------------------------
	.section	.note.nv.cuinfo,"",@"SHT_NOTE"
	.sectionflags	@"SHF_NOTE_NV_CUINFO"
        /*0018*/ 	.short	0x0002
        /*001a*/ 	.short	0x005a
        /*001c*/ 	.short	0x0082
	.zero		2


//--------------------- .nv.info                  --------------------------
	.section	.nv.info,"",@"SHT_CUDA_INFO"
	.align	4


	//----- nvinfo : EIATTR_REGCOUNT
	.align		4
        /*0000*/ 	.byte	0x04, 0x2f
        /*0002*/ 	.short	(.L_15 - .L_14)
	.align		4
.L_14:
        /*0004*/ 	.word	index@(_ZN7cutlass13device_kernelINS_4gemm6kernel13GemmUniversalIN4cute5tupleIJiiiiEEENS1_10collective13CollectiveMmaINS1_34MainloopSm90TmaGmmaWarpSpecializedILi11ENS5_IJNS4_1CILi2EEENSA_ILi1EEESC_EEENS1_35KernelTmaWarpSpecializedCooperativeEEENS5_IJNSA_ILi256EEENSA_ILi64EEENSA_ILi32EEEEEENS_6half_tENS5_IJlSC_lEEESK_SL_NS4_8TiledMMAINS4_8MMA_AtomIJNS4_4SM904GMMA25MMA_64x64x16_F32F16F16_SSILNSP_5MajorE0ELSR_0ELNSP_7ScaleInE1ELSS_1EEEEEENS4_6LayoutISD_NS5_IJSC_NSA_ILi0EEESW_EEEEENS5_IJNS4_10UnderscoreESZ_SZ_EEEEENS4_13SM90_TMA_LOADENS4_14ComposedLayoutINS4_7SwizzleILi2ELi4ELi3EEENS4_18smem_ptr_flag_bitsILi16EEENSV_INS5_IJNSA_ILi8EEESI_EEENS5_IJSI_SC_EEEEEEEvNS4_8identityENS4_23SM90_TMA_LOAD_MULTICASTES1C_vS1D_EENS_8epilogue10collective6detail29Sm90TmaWarpSpecializedAdapterINS1H_15DefaultEpilogueISK_SL_SL_NS1G_6thread17LinearCombinationISK_Li1EffLNS1L_9ScaleType4KindE0ELNS_15FloatRoundStyleE2ESK_EENS1_15EpilogueDefaultEEEEEvvEEEEvNT_6ParamsE)
        /*0008*/ 	.word	0x000000a8


	//----- nvinfo : EIATTR_FRAME_SIZE
	.align		4
.L_15:
        /*000c*/ 	.byte	0x04, 0x11
        /*000e*/ 	.short	(.L_17 - .L_16)
	.align		4
.L_16:
        /*0010*/ 	.word	index@(_ZN7cutlass13device_kernelINS_4gemm6kernel13GemmUniversalIN4cute5tupleIJiiiiEEENS1_10collective13CollectiveMmaINS1_34MainloopSm90TmaGmmaWarpSpecializedILi11ENS5_IJNS4_1CILi2EEENSA_ILi1EEESC_EEENS1_35KernelTmaWarpSpecializedCooperativeEEENS5_IJNSA_ILi256EEENSA_ILi64EEENSA_ILi32EEEEEENS_6half_tENS5_IJlSC_lEEESK_SL_NS4_8TiledMMAINS4_8MMA_AtomIJNS4_4SM904GMMA25MMA_64x64x16_F32F16F16_SSILNSP_5MajorE0ELSR_0ELNSP_7ScaleInE1ELSS_1EEEEEENS4_6LayoutISD_NS5_IJSC_NSA_ILi0EEESW_EEEEENS5_IJNS4_10UnderscoreESZ_SZ_EEEEENS4_13SM90_TMA_LOADENS4_14ComposedLayoutINS4_7SwizzleILi2ELi4ELi3EEENS4_18smem_ptr_flag_bitsILi16EEENSV_INS5_IJNSA_ILi8EEESI_EEENS5_IJSI_SC_EEEEEEEvNS4_8identityENS4_23SM90_TMA_LOAD_MULTICASTES1C_vS1D_EENS_8epilogue10collective6detail29Sm90TmaWarpSpecializedAdapterINS1H_15DefaultEpilogueISK_SL_SL_NS1G_6thread17LinearCombinationISK_Li1EffLNS1L_9ScaleType4KindE0ELNS_15FloatRoundStyleE2ESK_EENS1_15EpilogueDefaultEEEEEvvEEEEvNT_6ParamsE)
        /*0014*/ 	.word	0x00000000


	//----- nvinfo : EIATTR_MIN_STACK_SIZE
	.align		4
.L_17:
        /*0018*/ 	.byte	0x04, 0x12
        /*001a*/ 	.short	(.L_19 - .L_18)
	.align		4
.L_18:
        /*001c*/ 	.word	index@(_ZN7cutlass13device_kernelINS_4gemm6kernel13GemmUniversalIN4cute5tupleIJiiiiEEENS1_10collective13CollectiveMmaINS1_34MainloopSm90TmaGmmaWarpSpecializedILi11ENS5_IJNS4_1CILi2EEENSA_ILi1EEESC_EEENS1_35KernelTmaWarpSpecializedCooperativeEEENS5_IJNSA_ILi256EEENSA_ILi64EEENSA_ILi32EEEEEENS_6half_tENS5_IJlSC_lEEESK_SL_NS4_8TiledMMAINS4_8MMA_AtomIJNS4_4SM904GMMA25MMA_64x64x16_F32F16F16_SSILNSP_5MajorE0ELSR_0ELNSP_7ScaleInE1ELSS_1EEEEEENS4_6LayoutISD_NS5_IJSC_NSA_ILi0EEESW_EEEEENS5_IJNS4_10UnderscoreESZ_SZ_EEEEENS4_13SM90_TMA_LOADENS4_14ComposedLayoutINS4_7SwizzleILi2ELi4ELi3EEENS4_18smem_ptr_flag_bitsILi16EEENSV_INS5_IJNSA_ILi8EEESI_EEENS5_IJSI_SC_EEEEEEEvNS4_8identityENS4_23SM90_TMA_LOAD_MULTICASTES1C_vS1D_EENS_8epilogue10collective6detail29Sm90TmaWarpSpecializedAdapterINS1H_15DefaultEpilogueISK_SL_SL_NS1G_6thread17LinearCombinationISK_Li1EffLNS1L_9ScaleType4KindE0ELNS_15FloatRoundStyleE2ESK_EENS1_15EpilogueDefaultEEEEEvvEEEEvNT_6ParamsE)
        /*0020*/ 	.word	0x00000000
.L_19:


//--------------------- .nv.compat                --------------------------
	.section	.nv.compat,"",@"SHT_CUDA_COMPAT_INFO"
	.align	4
        /*0000*/ 	.byte	0x02, 0x09, 0x01, 0x00, 0x02, 0x02, 0x04, 0x00, 0x02, 0x05, 0x05, 0x00, 0x03, 0x07, 0x01, 0x01
        /*0010*/ 	.byte	0x02, 0x03, 0x01, 0x00, 0x02, 0x06, 0x01, 0x00, 0x04, 0x0b, 0x08, 0x00, 0x00, 0x00, 0x00, 0x00
        /*0020*/ 	.byte	0x00, 0x00, 0x00, 0x00


//--------------------- .nv.info._ZN7cutlass13device_kernelINS_4gemm6kernel13GemmUniversalIN4cute5tupleIJiiiiEEENS1_10collective13CollectiveMmaINS1_34MainloopSm90TmaGmmaWarpSpecializedILi11ENS5_IJNS4_1CILi2EEENSA_ILi1EEESC_EEENS1_35KernelTmaWarpSpecializedCooperativeEEENS5_IJNSA_ILi256EEENSA_ILi64EEENSA_ILi32EEEEEENS_6half_tENS5_IJlSC_lEEESK_SL_NS4_8TiledMMAINS4_8MMA_AtomIJNS4_4SM904GMMA25MMA_64x64x16_F32F16F16_SSILNSP_5MajorE0ELSR_0ELNSP_7ScaleInE1ELSS_1EEEEEENS4_6LayoutISD_NS5_IJSC_NSA_ILi0EEESW_EEEEENS5_IJNS4_10UnderscoreESZ_SZ_EEEEENS4_13SM90_TMA_LOADENS4_14ComposedLayoutINS4_7SwizzleILi2ELi4ELi3EEENS4_18smem_ptr_flag_bitsILi16EEENSV_INS5_IJNSA_ILi8EEESI_EEENS5_IJSI_SC_EEEEEEEvNS4_8identityENS4_23SM90_TMA_LOAD_MULTICASTES1C_vS1D_EENS_8epilogue10collective6detail29Sm90TmaWarpSpecializedAdapterINS1H_15DefaultEpilogueISK_SL_SL_NS1G_6thread17LinearCombinationISK_Li1EffLNS1L_9ScaleType4KindE0ELNS_15FloatRoundStyleE2ESK_EENS1_15EpilogueDefaultEEEEEvvEEEEvNT_6ParamsE --------------------------
	.section	.nv.info._ZN7cutlass13device_kernelINS_4gemm6kernel13GemmUniversalIN4cute5tupleIJiiiiEEENS1_10collective13CollectiveMmaINS1_34MainloopSm90TmaGmmaWarpSpecializedILi11ENS5_IJNS4_1CILi2EEENSA_ILi1EEESC_EEENS1_35KernelTmaWarpSpecializedCooperativeEEENS5_IJNSA_ILi256EEENSA_ILi64EEENSA_ILi32EEEEEENS_6half_tENS5_IJlSC_lEEESK_SL_NS4_8TiledMMAINS4_8MMA_AtomIJNS4_4SM904GMMA25MMA_64x64x16_F32F16F16_SSILNSP_5MajorE0ELSR_0ELNSP_7ScaleInE1ELSS_1EEEEEENS4_6LayoutISD_NS5_IJSC_NSA_ILi0EEESW_EEEEENS5_IJNS4_10UnderscoreESZ_SZ_EEEEENS4_13SM90_TMA_LOADENS4_14ComposedLayoutINS4_7SwizzleILi2ELi4ELi3EEENS4_18smem_ptr_flag_bitsILi16EEENSV_INS5_IJNSA_ILi8EEESI_EEENS5_IJSI_SC_EEEEEEEvNS4_8identityENS4_23SM90_TMA_LOAD_MULTICASTES1C_vS1D_EENS_8epilogue10collective6detail29Sm90TmaWarpSpecializedAdapterINS1H_15DefaultEpilogueISK_SL_SL_NS1G_6thread17LinearCombinationISK_Li1EffLNS1L_9ScaleType4KindE0ELNS_15FloatRoundStyleE2ESK_EENS1_15EpilogueDefaultEEEEEvvEEEEvNT_6ParamsE,"",@"SHT_CUDA_INFO"
	.sectionflags	@""
	.align	4


	//----- nvinfo : EIATTR_CUDA_API_VERSION
	.align		4
        /*0000*/ 	.byte	0x04, 0x37
        /*0002*/ 	.short	(.L_21 - .L_20)
.L_20:
        /*0004*/ 	.word	0x00000082


	//----- nvinfo : EIATTR_KPARAM_INFO
	.align		4
.L_21:
        /*0008*/ 	.byte	0x04, 0x17
        /*000a*/ 	.short	(.L_23 - .L_22)
.L_22:
        /*000c*/ 	.word	0x00000000
        /*0010*/ 	.short	0x0000
        /*0012*/ 	.short	0x0070
        /*0014*/ 	.byte	0x00, 0xf0, 0x01, 0x10


	//----- nvinfo : EIATTR_SPARSE_MMA_MASK
	.align		4
.L_23:
        /*0018*/ 	.byte	0x03, 0x50
        /*001a*/ 	.short	0x0000


	//----- nvinfo : EIATTR_MAXREG_COUNT
	.align		4
        /*001c*/ 	.byte	0x03, 0x1b
        /*001e*/ 	.short	0x00a8


	//----- nvinfo : EIATTR_NUM_BARRIERS
	.align		4
        /*0020*/ 	.byte	0x02, 0x4c
        /*0022*/ 	.byte	0x01
	.zero		1


	//----- nvinfo : EIATTR_EXTERNS
	.align		4
        /*0024*/ 	.byte	0x04, 0x0f
        /*0026*/ 	.short	(.L_25 - .L_24)


	//   ....[0]....
	.align		4
.L_24:
        /*0028*/ 	.word	index@(__assertfail)


	//----- nvinfo : EIATTR_MERCURY_ISA_VERSION
	.align		4
.L_25:
        /*002c*/ 	.byte	0x03, 0x5f
        /*002e*/ 	.short	0x0101


	//----- nvinfo : EIATTR_INT_WARP_WIDE_INSTR_OFFSETS
	.align		4
        /*0030*/ 	.byte	0x04, 0x31
        /*0032*/ 	.short	(.L_27 - .L_26)


	//   ....[0]....
.L_26:
        /*0034*/ 	.word	0x000005a0


	//   ....[1]....
        /*0038*/ 	.word	0x000005d0


	//   ....[2]....
        /*003c*/ 	.word	0x00000790


	//   ....[3]....
        /*0040*/ 	.word	0x00001ff0


	//----- nvinfo : EIATTR_COOP_GROUP_MASK_REGIDS
	.align		4
.L_27:
        /*0044*/ 	.byte	0x04, 0x29
        /*0046*/ 	.short	(.L_29 - .L_28)


	//   ....[0]....
.L_28:
        /*0048*/ 	.word	0xffffffff


	//   ....[1]....
        /*004c*/ 	.word	0xffffffff


	//   ....[2]....
        /*0050*/ 	.word	0xffffffff


	//   ....[3]....
        /*0054*/ 	.word	0xffffffff


	//   ....[4]....
        /*0058*/ 	.word	0xffffffff


	//   ....[5]....
        /*005c*/ 	.word	0xffffffff


	//----- nvinfo : EIATTR_COOP_GROUP_INSTR_OFFSETS
	.align		4
.L_29:
        /*0060*/ 	.byte	0x04, 0x28
        /*0062*/ 	.short	(.L_31 - .L_30)


	//   ....[0]....
.L_30:
        /*0064*/ 	.word	0x00000060


	//   ....[1]....
        /*0068*/ 	.word	0x00000070


	//   ....[2]....
        /*006c*/ 	.word	0x00000130


	//   ....[3]....
        /*0070*/ 	.word	0x000003e0


	//   ....[4]....
        /*0074*/ 	.word	0x00000910


	//   ....[5]....
        /*0078*/ 	.word	0x000015b0


	//----- nvinfo : EIATTR_REG_RECONFIG
	.align		4
.L_31:
        /*007c*/ 	.byte	0x01, 0x54
	.zero		2


	//----- nvinfo : EIATTR_SYSCALL_OFFSETS
	.align		4
        /*0080*/ 	.byte	0x04, 0x46
        /*0082*/ 	.short	(.L_33 - .L_32)


	//   ....[0]....
.L_32:
        /*0084*/ 	.word	0x000017a0


	//----- nvinfo : EIATTR_MBARRIER_INSTR_OFFSETS
	.align		4
.L_33:
        /*0088*/ 	.byte	0x04, 0x39
        /*008a*/ 	.short	(.L_35 - .L_34)


	//   ....[0]....
.L_34:
        /*008c*/ 	.word	0x00000250
        /*0090*/ 	.word	0x000000ff
        /*0094*/ 	.word	0x00000000
        /*0098*/ 	.short	0x0100
        /*009a*/ 	.byte	0x08
	.zero		1


	//   ....[1]....
        /*009c*/ 	.word	0x00000260
        /*00a0*/ 	.word	0x000000ff
        /*00a4*/ 	.word	0x00000058
        /*00a8*/ 	.short	0x0100
        /*00aa*/ 	.byte	0x08
	.zero		1


	//   ....[2]....
        /*00ac*/ 	.word	0x00000270
        /*00b0*/ 	.word	0x000000ff
        /*00b4*/ 	.word	0x00000008
        /*00b8*/ 	.short	0x0100
        /*00ba*/ 	.byte	0x08
	.zero		1


	//   ....[3]....
        /*00bc*/ 	.word	0x00000280
        /*00c0*/ 	.word	0x000000ff
        /*00c4*/ 	.word	0x00000060
        /*00c8*/ 	.short	0x0100
        /*00ca*/ 	.byte	0x08
	.zero		1


	//   ....[4]....
        /*00cc*/ 	.word	0x00000290
        /*00d0*/ 	.word	0x000000ff
        /*00d4*/ 	.word	0x00000010
        /*00d8*/ 	.short	0x0100
        /*00da*/ 	.byte	0x08
	.zero		1


	//   ....[5]....
        /*00dc*/ 	.word	0x000002a0
        /*00e0*/ 	.word	0x000000ff
        /*00e4*/ 	.word	0x00000068
        /*00e8*/ 	.short	0x0100
        /*00ea*/ 	.byte	0x08
	.zero		1


	//   ....[6]....
        /*00ec*/ 	.word	0x000002b0
        /*00f0*/ 	.word	0x000000ff
        /*00f4*/ 	.word	0x00000018
        /*00f8*/ 	.short	0x0100
        /*00fa*/ 	.byte	0x08
	.zero		1


	//   ....[7]....
        /*00fc*/ 	.word	0x000002c0
        /*0100*/ 	.word	0x000000ff
        /*0104*/ 	.word	0x00000070
        /*0108*/ 	.short	0x0100
        /*010a*/ 	.byte	0x08
	.zero		1


	//   ....[8]....
        /*010c*/ 	.word	0x000002d0
        /*0110*/ 	.word	0x000000ff
        /*0114*/ 	.word	0x00000020
        /*0118*/ 	.short	0x0100
        /*011a*/ 	.byte	0x08
	.zero		1


	//   ....[9]....
        /*011c*/ 	.word	0x000002e0
        /*0120*/ 	.word	0x000000ff
        /*0124*/ 	.word	0x00000078
        /*0128*/ 	.short	0x0100
        /*012a*/ 	.byte	0x08
	.zero		1


	//   ....[10]....
        /*012c*/ 	.word	0x000002f0
        /*0130*/ 	.word	0x000000ff
        /*0134*/ 	.word	0x00000028
        /*0138*/ 	.short	0x0100
        /*013a*/ 	.byte	0x08
	.zero		1


	//   ....[11]....
        /*013c*/ 	.word	0x00000300
        /*0140*/ 	.word	0x000000ff
        /*0144*/ 	.word	0x00000080
        /*0148*/ 	.short	0x0100
        /*014a*/ 	.byte	0x08
	.zero		1


	//   ....[12]....
        /*014c*/ 	.word	0x00000310
        /*0150*/ 	.word	0x000000ff
        /*0154*/ 	.word	0x00000030
        /*0158*/ 	.short	0x0100
        /*015a*/ 	.byte	0x08
	.zero		1


	//   ....[13]....
        /*015c*/ 	.word	0x00000320
        /*0160*/ 	.word	0x000000ff
        /*0164*/ 	.word	0x00000088
        /*0168*/ 	.short	0x0100
        /*016a*/ 	.byte	0x08
	.zero		1


	//   ....[14]....
        /*016c*/ 	.word	0x00000330
        /*0170*/ 	.word	0x000000ff
        /*0174*/ 	.word	0x00000038
        /*0178*/ 	.short	0x0100
        /*017a*/ 	.byte	0x08
	.zero		1


	//   ....[15]....
        /*017c*/ 	.word	0x00000340
        /*0180*/ 	.word	0x000000ff
        /*0184*/ 	.word	0x00000090
        /*0188*/ 	.short	0x0100
        /*018a*/ 	.byte	0x08
	.zero		1


	//   ....[16]....
        /*018c*/ 	.word	0x00000350
        /*0190*/ 	.word	0x000000ff
        /*0194*/ 	.word	0x00000040
        /*0198*/ 	.short	0x0100
        /*019a*/ 	.byte	0x08
	.zero		1


	//   ....[17]....
        /*019c*/ 	.word	0x00000360
        /*01a0*/ 	.word	0x000000ff
        /*01a4*/ 	.word	0x00000098
        /*01a8*/ 	.short	0x0100
        /*01aa*/ 	.byte	0x08
	.zero		1


	//   ....[18]....
        /*01ac*/ 	.word	0x00000370
        /*01b0*/ 	.word	0x000000ff
        /*01b4*/ 	.word	0x00000048
        /*01b8*/ 	.short	0x0100
        /*01ba*/ 	.byte	0x08
	.zero		1


	//   ....[19]....
        /*01bc*/ 	.word	0x00000380
        /*01c0*/ 	.word	0x000000ff
        /*01c4*/ 	.word	0x000000a0
        /*01c8*/ 	.short	0x0100
        /*01ca*/ 	.byte	0x08
	.zero		1


	//   ....[20]....
        /*01cc*/ 	.word	0x00000390
        /*01d0*/ 	.word	0x000000ff
        /*01d4*/ 	.word	0x00000050
        /*01d8*/ 	.short	0x0100
        /*01da*/ 	.byte	0x08
	.zero		1


	//   ....[21]....
        /*01dc*/ 	.word	0x000003a0
        /*01e0*/ 	.word	0x000000ff
        /*01e4*/ 	.word	0x000000a8
        /*01e8*/ 	.short	0x0100
        /*01ea*/ 	.byte	0x08
	.zero		1


	//   ....[22]....
        /*01ec*/ 	.word	0x00000820
        /*01f0*/ 	.word	0x000000ff
        /*01f4*/ 	.word	0x000000c0
        /*01f8*/ 	.short	0x0100
        /*01fa*/ 	.byte	0x06
	.zero		1


	//   ....[23]....
        /*01fc*/ 	.word	0x000008b0
        /*0200*/ 	.word	0x000000ff
        /*0204*/ 	.word	0x000000c8
        /*0208*/ 	.short	0x0100
        /*020a*/ 	.byte	0x06
	.zero		1


	//   ....[24]....
        /*020c*/ 	.word	0x00001860
        /*0210*/ 	.word	0x00000003
        /*0214*/ 	.word	0x00000000
        /*0218*/ 	.short	0x010a
        /*021a*/ 	.byte	0x3f
	.zero		1


	//   ....[25]....
        /*021c*/ 	.word	0x000018c0
        /*0220*/ 	.word	0x00000003
        /*0224*/ 	.word	0x00000000
        /*0228*/ 	.short	0x010a
        /*022a*/ 	.byte	0x3f
	.zero		1


	//   ....[26]....
        /*022c*/ 	.word	0x00001c20
        /*0230*/ 	.word	0x00000005
        /*0234*/ 	.word	0x00000000
        /*0238*/ 	.short	0x010a
        /*023a*/ 	.byte	0x3f
	.zero		1


	//   ....[27]....
        /*023c*/ 	.word	0x00001c60
        /*0240*/ 	.word	0x00000005
        /*0244*/ 	.word	0x00000000
        /*0248*/ 	.short	0x010a
        /*024a*/ 	.byte	0x3f
	.zero		1


	//   ....[28]....
        /*024c*/ 	.word	0x00001ea0
        /*0250*/ 	.word	0x00000004
        /*0254*/ 	.word	0x00000000
        /*0258*/ 	.short	0x0101
        /*025a*/ 	.byte	0x3f
	.zero		1


	//   ....[29]....
        /*025c*/ 	.word	0x00002090
        /*0260*/ 	.word	0x00000000
        /*0264*/ 	.word	0x00000000
        /*0268*/ 	.short	0x0101
        /*026a*/ 	.byte	0x3f
	.zero		1


	//   ....[30]....
        /*026c*/ 	.word	0x00007d80
        /*0270*/ 	.word	0x00000017
        /*0274*/ 	.word	0x00000058
        /*0278*/ 	.short	0x010a
        /*027a*/ 	.byte	0x3f
	.zero		1


	//   ....[31]....
        /*027c*/ 	.word	0x00008100
        /*0280*/ 	.word	0x00000006
        /*0284*/ 	.word	0x000000c8
        /*0288*/ 	.short	0x0101
        /*028a*/ 	.byte	0x3f
	.zero		1


	//   ....[32]....
        /*028c*/ 	.word	0x00008850
        /*0290*/ 	.word	0x00000007
        /*0294*/ 	.word	0x00000000
        /*0298*/ 	.short	0x010a
        /*029a*/ 	.byte	0x3f
	.zero		1


	//   ....[33]....
        /*029c*/ 	.word	0x000088d0
        /*02a0*/ 	.word	0x00000006
        /*02a4*/ 	.word	0x00000000
        /*02a8*/ 	.short	0x010a
        /*02aa*/ 	.byte	0x3f
	.zero		1


	//   ....[34]....
        /*02ac*/ 	.word	0x00008960
        /*02b0*/ 	.word	0x00000007
        /*02b4*/ 	.word	0x00000000
        /*02b8*/ 	.short	0x010a
        /*02ba*/ 	.byte	0x3f
	.zero		1


	//   ....[35]....
        /*02bc*/ 	.word	0x000089f0
        /*02c0*/ 	.word	0x00000006
        /*02c4*/ 	.word	0x00000000
        /*02c8*/ 	.short	0x010a
        /*02ca*/ 	.byte	0x3f
	.zero		1


	//   ....[36]....
        /*02cc*/ 	.word	0x00008a80
        /*02d0*/ 	.word	0x00000007
        /*02d4*/ 	.word	0x00000000
        /*02d8*/ 	.short	0x010a
        /*02da*/ 	.byte	0x3f
	.zero		1


	//   ....[37]....
        /*02dc*/ 	.word	0x00008b10
        /*02e0*/ 	.word	0x00000006
        /*02e4*/ 	.word	0x00000000
        /*02e8*/ 	.short	0x010a
        /*02ea*/ 	.byte	0x3f
	.zero		1


	//   ....[38]....
        /*02ec*/ 	.word	0x00008ba0
        /*02f0*/ 	.word	0x00000007
        /*02f4*/ 	.word	0x00000000
        /*02f8*/ 	.short	0x010a
        /*02fa*/ 	.byte	0x3f
	.zero		1


	//   ....[39]....
        /*02fc*/ 	.word	0x00008c30
        /*0300*/ 	.word	0x00000006
        /*0304*/ 	.word	0x00000000
        /*0308*/ 	.short	0x010a
        /*030a*/ 	.byte	0x3f
	.zero		1


	//   ....[40]....
        /*030c*/ 	.word	0x00008cc0
        /*0310*/ 	.word	0x00000007
        /*0314*/ 	.word	0x00000000
        /*0318*/ 	.short	0x010a
        /*031a*/ 	.byte	0x3f
	.zero		1


	//   ....[41]....
        /*031c*/ 	.word	0x00008d50
        /*0320*/ 	.word	0x00000006
        /*0324*/ 	.word	0x00000000
        /*0328*/ 	.short	0x010a
        /*032a*/ 	.byte	0x3f
	.zero		1


	//   ....[42]....
        /*032c*/ 	.word	0x00008de0
        /*0330*/ 	.word	0x00000005
        /*0334*/ 	.word	0x00000000
        /*0338*/ 	.short	0x010a
        /*033a*/ 	.byte	0x3f
	.zero		1


	//   ....[43]....
        /*033c*/ 	.word	0x00008e40
        /*0340*/ 	.word	0x00000003
        /*0344*/ 	.word	0x00000000
        /*0348*/ 	.short	0x010a
        /*034a*/ 	.byte	0x3f
	.zero		1


	//   ....[44]....
        /*034c*/ 	.word	0x00008e90
        /*0350*/ 	.word	0x00000005
        /*0354*/ 	.word	0x00000000
        /*0358*/ 	.short	0x010a
        /*035a*/ 	.byte	0x3f
	.zero		1


	//   ....[45]....
        /*035c*/ 	.word	0x00008f60
        /*0360*/ 	.word	0x00000017
        /*0364*/ 	.word	0x00000058
        /*0368*/ 	.short	0x010a
        /*036a*/ 	.byte	0x3f
	.zero		1


	//   ....[46]....
        /*036c*/ 	.word	0x00009030
        /*0370*/ 	.word	0x00000007
        /*0374*/ 	.word	0x00000000
        /*0378*/ 	.short	0x010a
        /*037a*/ 	.byte	0x3f
	.zero		1


	//   ....[47]....
        /*037c*/ 	.word	0x00009080
        /*0380*/ 	.word	0x00000006
        /*0384*/ 	.word	0x00000000
        /*0388*/ 	.short	0x010a
        /*038a*/ 	.byte	0x3f
	.zero		1


	//   ....[48]....
        /*038c*/ 	.word	0x000090d0
        /*0390*/ 	.word	0x00000007
        /*0394*/ 	.word	0x00000000
        /*0398*/ 	.short	0x010a
        /*039a*/ 	.byte	0x3f
	.zero		1


	//   ....[49]....
        /*039c*/ 	.word	0x00009120
        /*03a0*/ 	.word	0x00000006
        /*03a4*/ 	.word	0x00000000
        /*03a8*/ 	.short	0x010a
        /*03aa*/ 	.byte	0x3f
	.zero		1


	//   ....[50]....
        /*03ac*/ 	.word	0x00009170
        /*03b0*/ 	.word	0x00000007
        /*03b4*/ 	.word	0x00000000
        /*03b8*/ 	.short	0x010a
        /*03ba*/ 	.byte	0x3f
	.zero		1


	//   ....[51]....
        /*03bc*/ 	.word	0x000091c0
        /*03c0*/ 	.word	0x00000006
        /*03c4*/ 	.word	0x00000000
        /*03c8*/ 	.short	0x010a
        /*03ca*/ 	.byte	0x3f
	.zero		1


	//   ....[52]....
        /*03cc*/ 	.word	0x00009210
        /*03d0*/ 	.word	0x00000007
        /*03d4*/ 	.word	0x00000000
        /*03d8*/ 	.short	0x010a
        /*03da*/ 	.byte	0x3f
	.zero		1


	//   ....[53]....
        /*03dc*/ 	.word	0x00009260
        /*03e0*/ 	.word	0x00000006
        /*03e4*/ 	.word	0x00000000
        /*03e8*/ 	.short	0x010a
        /*03ea*/ 	.byte	0x3f
	.zero		1


	//   ....[54]....
        /*03ec*/ 	.word	0x000092b0
        /*03f0*/ 	.word	0x00000007
        /*03f4*/ 	.word	0x00000000
        /*03f8*/ 	.short	0x010a
        /*03fa*/ 	.byte	0x3f
	.zero		1


	//   ....[55]....
        /*03fc*/ 	.word	0x00009300
        /*0400*/ 	.word	0x00000006
        /*0404*/ 	.word	0x00000000
        /*0408*/ 	.short	0x010a
        /*040a*/ 	.byte	0x3f
	.zero		1


	//----- nvinfo : EIATTR_NUM_MBARRIERS
	.align		4
.L_35:
        /*040c*/ 	.byte	0x03, 0x38
        /*040e*/ 	.short	0x0018


	//----- nvinfo : EIATTR_EXIT_INSTR_OFFSETS
	.align		4
        /*0410*/ 	.byte	0x04, 0x1c
        /*0412*/ 	.short	(.L_37 - .L_36)


	//   ....[0]....
.L_36:
        /*0414*/ 	.word	0x00000af0


	//   ....[1]....
        /*0418*/ 	.word	0x00001310


	//   ....[2]....
        /*041c*/ 	.word	0x00007500


	//   ....[3]....
        /*0420*/ 	.word	0x00007a60


	//   ....[4]....
        /*0424*/ 	.word	0x00008e30


	//----- nvinfo : EIATTR_MAX_THREADS
	.align		4
.L_37:
        /*0428*/ 	.byte	0x04, 0x05
        /*042a*/ 	.short	(.L_39 - .L_38)
.L_38:
        /*042c*/ 	.word	0x00000180
        /*0430*/ 	.word	0x00000001
        /*0434*/ 	.word	0x00000001


	//----- nvinfo : EIATTR_CRS_STACK_SIZE
	.align		4
.L_39:
        /*0438*/ 	.byte	0x04, 0x1e
        /*043a*/ 	.short	(.L_41 - .L_40)
.L_40:
        /*043c*/ 	.word	0x00000000


	//----- nvinfo : EIATTR_CBANK_PARAM_SIZE
	.align		4
.L_41:
        /*0440*/ 	.byte	0x03, 0x19
        /*0442*/ 	.short	0x0470


	//----- nvinfo : EIATTR_PARAM_CBANK
	.align		4
        /*0444*/ 	.byte	0x04, 0x0a
        /*0446*/ 	.short	(.L_43 - .L_42)
	.align		4
.L_42:
        /*0448*/ 	.word	index@(.nv.constant0._ZN7cutlass13device_kernelINS_4gemm6kernel13GemmUniversalIN4cute5tupleIJiiiiEEENS1_10collective13CollectiveMmaINS1_34MainloopSm90TmaGmmaWarpSpecializedILi11ENS5_IJNS4_1CILi2EEENSA_ILi1EEESC_EEENS1_35KernelTmaWarpSpecializedCooperativeEEENS5_IJNSA_ILi256EEENSA_ILi64EEENSA_ILi32EEEEEENS_6half_tENS5_IJlSC_lEEESK_SL_NS4_8TiledMMAINS4_8MMA_AtomIJNS4_4SM904GMMA25MMA_64x64x16_F32F16F16_SSILNSP_5MajorE0ELSR_0ELNSP_7ScaleInE1ELSS_1EEEEEENS4_6LayoutISD_NS5_IJSC_NSA_ILi0EEESW_EEEEENS5_IJNS4_10UnderscoreESZ_SZ_EEEEENS4_13SM90_TMA_LOADENS4_14ComposedLayoutINS4_7SwizzleILi2ELi4ELi3EEENS4_18smem_ptr_flag_bitsILi16EEENSV_INS5_IJNSA_ILi8EEESI_EEENS5_IJSI_SC_EEEEEEEvNS4_8identityENS4_23SM90_TMA_LOAD_MULTICASTES1C_vS1D_EENS_8epilogue10collective6detail29Sm90TmaWarpSpecializedAdapterINS1H_15DefaultEpilogueISK_SL_SL_NS1G_6thread17LinearCombinationISK_Li1EffLNS1L_9ScaleType4KindE0ELNS_15FloatRoundStyleE2ESK_EENS1_15EpilogueDefaultEEEEEvvEEEEvNT_6ParamsE)
        /*044c*/ 	.short	0x0210
        /*044e*/ 	.short	0x0470


	//----- nvinfo : EIATTR_SW_WAR
	.align		4
.L_43:
        /*0450*/ 	.byte	0x04, 0x36
        /*0452*/ 	.short	(.L_45 - .L_44)
.L_44:
        /*0454*/ 	.word	0x00000008
.L_45:


//--------------------- .nv.callgraph             --------------------------
	.section	.nv.callgraph,"",@"SHT_CUDA_CALLGRAPH"
	.align	4
	.sectionentsize	8
	.align		4
        /*0000*/ 	.word	0x00000000
	.align		4
        /*0004*/ 	.word	0xffffffff
	.align		4
        /*0008*/ 	.word	index@(_ZN7cutlass13device_kernelINS_4gemm6kernel13GemmUniversalIN4cute5tupleIJiiiiEEENS1_10collective13CollectiveMmaINS1_34MainloopSm90TmaGmmaWarpSpecializedILi11ENS5_IJNS4_1CILi2EEENSA_ILi1EEESC_EEENS1_35KernelTmaWarpSpecializedCooperativeEEENS5_IJNSA_ILi256EEENSA_ILi64EEENSA_ILi32EEEEEENS_6half_tENS5_IJlSC_lEEESK_SL_NS4_8TiledMMAINS4_8MMA_AtomIJNS4_4SM904GMMA25MMA_64x64x16_F32F16F16_SSILNSP_5MajorE0ELSR_0ELNSP_7ScaleInE1ELSS_1EEEEEENS4_6LayoutISD_NS5_IJSC_NSA_ILi0EEESW_EEEEENS5_IJNS4_10UnderscoreESZ_SZ_EEEEENS4_13SM90_TMA_LOADENS4_14ComposedLayoutINS4_7SwizzleILi2ELi4ELi3EEENS4_18smem_ptr_flag_bitsILi16EEENSV_INS5_IJNSA_ILi8EEESI_EEENS5_IJSI_SC_EEEEEEEvNS4_8identityENS4_23SM90_TMA_LOAD_MULTICASTES1C_vS1D_EENS_8epilogue10collective6detail29Sm90TmaWarpSpecializedAdapterINS1H_15DefaultEpilogueISK_SL_SL_NS1G_6thread17LinearCombinationISK_Li1EffLNS1L_9ScaleType4KindE0ELNS_15FloatRoundStyleE2ESK_EENS1_15EpilogueDefaultEEEEEvvEEEEvNT_6ParamsE)
	.align		4
        /*000c*/ 	.word	index@(__assertfail)
	.align		4
        /*0010*/ 	.word	0x00000000
	.align		4
        /*0014*/ 	.word	0xfffffffe
	.align		4
        /*0018*/ 	.word	0x00000000
	.align		4
        /*001c*/ 	.word	0xfffffffd
	.align		4
        /*0020*/ 	.word	0x00000000
	.align		4
        /*0024*/ 	.word	0xfffffffc


//--------------------- .nv.constant4             --------------------------
	.section	.nv.constant4,"a",@progbits
	.align	8
	.align		8
.nv.constant4:
        /*0000*/ 	.dword	__assertfail
	.align		8
        /*0008*/ 	.dword	__unnamed_1
	.align		8
        /*0010*/ 	.dword	_ZN40_INTERNAL_a3d08df8_4_k_cu_03b8aa11_177674cuda3std3__45__cpo5beginE
	.align		8
        /*0018*/ 	.dword	_ZN40_INTERNAL_a3d08df8_4_k_cu_03b8aa11_177674cuda3std3__45__cpo3endE
	.align		8
        /*0020*/ 	.dword	_ZN40_INTERNAL_a3d08df8_4_k_cu_03b8aa11_177674cuda3std3__45__cpo6cbeginE
	.align		8
        /*0028*/ 	.dword	_ZN40_INTERNAL_a3d08df8_4_k_cu_03b8aa11_177674cuda3std3__45__cpo4cendE
	.align		8
        /*0030*/ 	.dword	_ZN40_INTERNAL_a3d08df8_4_k_cu_03b8aa11_177674cuda3std3__442_GLOBAL__N__a3d08df8_4_k_cu_03b8aa11_177676ignoreE
	.align		8
        /*0038*/ 	.dword	_ZN40_INTERNAL_a3d08df8_4_k_cu_03b8aa11_177674cuda3std3__419piecewise_constructE
	.align		8
        /*0040*/ 	.dword	_ZN40_INTERNAL_a3d08df8_4_k_cu_03b8aa11_177674cuda3std3__48in_placeE
	.align		8
        /*0048*/ 	.dword	_ZN40_INTERNAL_a3d08df8_4_k_cu_03b8aa11_177674cuda3std6ranges3__45__cpo4swapE
	.align		8
        /*0050*/ 	.dword	_ZN40_INTERNAL_a3d08df8_4_k_cu_03b8aa11_177674cuda3std6ranges3__45__cpo9iter_moveE
	.align		8
        /*0058*/ 	.dword	_ZN40_INTERNAL_a3d08df8_4_k_cu_03b8aa11_177674cute7productE
	.align		8
        /*0060*/ 	.dword	_ZN40_INTERNAL_a3d08df8_4_k_cu_03b8aa11_177674cute1_E
	.align		8
        /*0068*/ 	.dword	$str$22
	.align		8
        /*0070*/ 	.dword	$str$23


//--------------------- .text._ZN7cutlass13device_kernelINS_4gemm6kernel13GemmUniversalIN4cute5tupleIJiiiiEEENS1_10collective13CollectiveMmaINS1_34MainloopSm90TmaGmmaWarpSpecializedILi11ENS5_IJNS4_1CILi2EEENSA_ILi1EEESC_EEENS1_35KernelTmaWarpSpecializedCooperativeEEENS5_IJNSA_ILi256EEENSA_ILi64EEENSA_ILi32EEEEEENS_6half_tENS5_IJlSC_lEEESK_SL_NS4_8TiledMMAINS4_8MMA_AtomIJNS4_4SM904GMMA25MMA_64x64x16_F32F16F16_SSILNSP_5MajorE0ELSR_0ELNSP_7ScaleInE1ELSS_1EEEEEENS4_6LayoutISD_NS5_IJSC_NSA_ILi0EEESW_EEEEENS5_IJNS4_10UnderscoreESZ_SZ_EEEEENS4_13SM90_TMA_LOADENS4_14ComposedLayoutINS4_7SwizzleILi2ELi4ELi3EEENS4_18smem_ptr_flag_bitsILi16EEENSV_INS5_IJNSA_ILi8EEESI_EEENS5_IJSI_SC_EEEEEEEvNS4_8identityENS4_23SM90_TMA_LOAD_MULTICASTES1C_vS1D_EENS_8epilogue10collective6detail29Sm90TmaWarpSpecializedAdapterINS1H_15DefaultEpilogueISK_SL_SL_NS1G_6thread17LinearCombinationISK_Li1EffLNS1L_9ScaleType4KindE0ELNS_15FloatRoundStyleE2ESK_EENS1_15EpilogueDefaultEEEEEvvEEEEvNT_6ParamsE --------------------------
	.section	.text._ZN7cutlass13device_kernelINS_4gemm6kernel13GemmUniversalIN4cute5tupleIJiiiiEEENS1_10collective13CollectiveMmaINS1_34MainloopSm90TmaGmmaWarpSpecializedILi11ENS5_IJNS4_1CILi2EEENSA_ILi1EEESC_EEENS1_35KernelTmaWarpSpecializedCooperativeEEENS5_IJNSA_ILi256EEENSA_ILi64EEENSA_ILi32EEEEEENS_6half_tENS5_IJlSC_lEEESK_SL_NS4_8TiledMMAINS4_8MMA_AtomIJNS4_4SM904GMMA25MMA_64x64x16_F32F16F16_SSILNSP_5MajorE0ELSR_0ELNSP_7ScaleInE1ELSS_1EEEEEENS4_6LayoutISD_NS5_IJSC_NSA_ILi0EEESW_EEEEENS5_IJNS4_10UnderscoreESZ_SZ_EEEEENS4_13SM90_TMA_LOADENS4_14ComposedLayoutINS4_7SwizzleILi2ELi4ELi3EEENS4_18smem_ptr_flag_bitsILi16EEENSV_INS5_IJNSA_ILi8EEESI_EEENS5_IJSI_SC_EEEEEEEvNS4_8identityENS4_23SM90_TMA_LOAD_MULTICASTES1C_vS1D_EENS_8epilogue10collective6detail29Sm90TmaWarpSpecializedAdapterINS1H_15DefaultEpilogueISK_SL_SL_NS1G_6thread17LinearCombinationISK_Li1EffLNS1L_9ScaleType4KindE0ELNS_15FloatRoundStyleE2ESK_EENS1_15EpilogueDefaultEEEEEvvEEEEvNT_6ParamsE,"ax",@progbits
	.align	128
.text._ZN7cutlass13device_kernelINS_4gemm6kernel13GemmUniversalIN4cute5tupleIJiiiiEEENS1_10collective13CollectiveMmaINS1_34MainloopSm90TmaGmmaWarpSpecializedILi11ENS5_IJNS4_1CILi2EEENSA_ILi1EEESC_EEENS1_35KernelTmaWarpSpecializedCooperativeEEENS5_IJNSA_ILi256EEENSA_ILi64EEENSA_ILi32EEEEEENS_6half_tENS5_IJlSC_lEEESK_SL_NS4_8TiledMMAINS4_8MMA_AtomIJNS4_4SM904GMMA25MMA_64x64x16_F32F16F16_SSILNSP_5MajorE0ELSR_0ELNSP_7ScaleInE1ELSS_1EEEEEENS4_6LayoutISD_NS5_IJSC_NSA_ILi0EEESW_EEEEENS5_IJNS4_10UnderscoreESZ_SZ_EEEEENS4_13SM90_TMA_LOADENS4_14ComposedLayoutINS4_7SwizzleILi2ELi4ELi3EEENS4_18smem_ptr_flag_bitsILi16EEENSV_INS5_IJNSA_ILi8EEESI_EEENS5_IJSI_SC_EEEEEEEvNS4_8identityENS4_23SM90_TMA_LOAD_MULTICASTES1C_vS1D_EENS_8epilogue10collective6detail29Sm90TmaWarpSpecializedAdapterINS1H_15DefaultEpilogueISK_SL_SL_NS1G_6thread17LinearCombinationISK_Li1EffLNS1L_9ScaleType4KindE0ELNS_15FloatRoundStyleE2ESK_EENS1_15EpilogueDefaultEEEEEvvEEEEvNT_6ParamsE:
        .type           _ZN7cutlass13device_kernelINS_4gemm6kernel13GemmUniversalIN4cute5tupleIJiiiiEEENS1_10collective13CollectiveMmaINS1_34MainloopSm90TmaGmmaWarpSpecializedILi11ENS5_IJNS4_1CILi2EEENSA_ILi1EEESC_EEENS1_35KernelTmaWarpSpecializedCooperativeEEENS5_IJNSA_ILi256EEENSA_ILi64EEENSA_ILi32EEEEEENS_6half_tENS5_IJlSC_lEEESK_SL_NS4_8TiledMMAINS4_8MMA_AtomIJNS4_4SM904GMMA25MMA_64x64x16_F32F16F16_SSILNSP_5MajorE0ELSR_0ELNSP_7ScaleInE1ELSS_1EEEEEENS4_6LayoutISD_NS5_IJSC_NSA_ILi0EEESW_EEEEENS5_IJNS4_10UnderscoreESZ_SZ_EEEEENS4_13SM90_TMA_LOADENS4_14ComposedLayoutINS4_7SwizzleILi2ELi4ELi3EEENS4_18smem_ptr_flag_bitsILi16EEENSV_INS5_IJNSA_ILi8EEESI_EEENS5_IJSI_SC_EEEEEEEvNS4_8identityENS4_23SM90_TMA_LOAD_MULTICASTES1C_vS1D_EENS_8epilogue10collective6detail29Sm90TmaWarpSpecializedAdapterINS1H_15DefaultEpilogueISK_SL_SL_NS1G_6thread17LinearCombinationISK_Li1EffLNS1L_9ScaleType4KindE0ELNS_15FloatRoundStyleE2ESK_EENS1_15EpilogueDefaultEEEEEvvEEEEvNT_6ParamsE,@function
        .size           _ZN7cutlass13device_kernelINS_4gemm6kernel13GemmUniversalIN4cute5tupleIJiiiiEEENS1_10collective13CollectiveMmaINS1_34MainloopSm90TmaGmmaWarpSpecializedILi11ENS5_IJNS4_1CILi2EEENSA_ILi1EEESC_EEENS1_35KernelTmaWarpSpecializedCooperativeEEENS5_IJNSA_ILi256EEENSA_ILi64EEENSA_ILi32EEEEEENS_6half_tENS5_IJlSC_lEEESK_SL_NS4_8TiledMMAINS4_8MMA_AtomIJNS4_4SM904GMMA25MMA_64x64x16_F32F16F16_SSILNSP_5MajorE0ELSR_0ELNSP_7ScaleInE1ELSS_1EEEEEENS4_6LayoutISD_NS5_IJSC_NSA_ILi0EEESW_EEEEENS5_IJNS4_10UnderscoreESZ_SZ_EEEEENS4_13SM90_TMA_LOADENS4_14ComposedLayoutINS4_7SwizzleILi2ELi4ELi3EEENS4_18smem_ptr_flag_bitsILi16EEENSV_INS5_IJNSA_ILi8EEESI_EEENS5_IJSI_SC_EEEEEEEvNS4_8identityENS4_23SM90_TMA_LOAD_MULTICASTES1C_vS1D_EENS_8epilogue10collective6detail29Sm90TmaWarpSpecializedAdapterINS1H_15DefaultEpilogueISK_SL_SL_NS1G_6thread17LinearCombinationISK_Li1EffLNS1L_9ScaleType4KindE0ELNS_15FloatRoundStyleE2ESK_EENS1_15EpilogueDefaultEEEEEvvEEEEvNT_6ParamsE,(.L_x_210 - _ZN7cutlass13device_kernelINS_4gemm6kernel13GemmUniversalIN4cute5tupleIJiiiiEEENS1_10collective13CollectiveMmaINS1_34MainloopSm90TmaGmmaWarpSpecializedILi11ENS5_IJNS4_1CILi2EEENSA_ILi1EEESC_EEENS1_35KernelTmaWarpSpecializedCooperativeEEENS5_IJNSA_ILi256EEENSA_ILi64EEENSA_ILi32EEEEEENS_6half_tENS5_IJlSC_lEEESK_SL_NS4_8TiledMMAINS4_8MMA_AtomIJNS4_4SM904GMMA25MMA_64x64x16_F32F16F16_SSILNSP_5MajorE0ELSR_0ELNSP_7ScaleInE1ELSS_1EEEEEENS4_6LayoutISD_NS5_IJSC_NSA_ILi0EEESW_EEEEENS5_IJNS4_10UnderscoreESZ_SZ_EEEEENS4_13SM90_TMA_LOADENS4_14ComposedLayoutINS4_7SwizzleILi2ELi4ELi3EEENS4_18smem_ptr_flag_bitsILi16EEENSV_INS5_IJNSA_ILi8EEESI_EEENS5_IJSI_SC_EEEEEEEvNS4_8identityENS4_23SM90_TMA_LOAD_MULTICASTES1C_vS1D_EENS_8epilogue10collective6detail29Sm90TmaWarpSpecializedAdapterINS1H_15DefaultEpilogueISK_SL_SL_NS1G_6thread17LinearCombinationISK_Li1EffLNS1L_9ScaleType4KindE0ELNS_15FloatRoundStyleE2ESK_EENS1_15EpilogueDefaultEEEEEvvEEEEvNT_6ParamsE)
        .other          _ZN7cutlass13device_kernelINS_4gemm6kernel13GemmUniversalIN4cute5tupleIJiiiiEEENS1_10collective13CollectiveMmaINS1_34MainloopSm90TmaGmmaWarpSpecializedILi11ENS5_IJNS4_1CILi2EEENSA_ILi1EEESC_EEENS1_35KernelTmaWarpSpecializedCooperativeEEENS5_IJNSA_ILi256EEENSA_ILi64EEENSA_ILi32EEEEEENS_6half_tENS5_IJlSC_lEEESK_SL_NS4_8TiledMMAINS4_8MMA_AtomIJNS4_4SM904GMMA25MMA_64x64x16_F32F16F16_SSILNSP_5MajorE0ELSR_0ELNSP_7ScaleInE1ELSS_1EEEEEENS4_6LayoutISD_NS5_IJSC_NSA_ILi0EEESW_EEEEENS5_IJNS4_10UnderscoreESZ_SZ_EEEEENS4_13SM90_TMA_LOADENS4_14ComposedLayoutINS4_7SwizzleILi2ELi4ELi3EEENS4_18smem_ptr_flag_bitsILi16EEENSV_INS5_IJNSA_ILi8EEESI_EEENS5_IJSI_SC_EEEEEEEvNS4_8identityENS4_23SM90_TMA_LOAD_MULTICASTES1C_vS1D_EENS_8epilogue10collective6detail29Sm90TmaWarpSpecializedAdapterINS1H_15DefaultEpilogueISK_SL_SL_NS1G_6thread17LinearCombinationISK_Li1EffLNS1L_9ScaleType4KindE0ELNS_15FloatRoundStyleE2ESK_EENS1_15EpilogueDefaultEEEEEvvEEEEvNT_6ParamsE,@"STO_CUDA_ENTRY STV_DEFAULT"
_ZN7cutlass13device_kernelINS_4gemm6kernel13GemmUniversalIN4cute5tupleIJiiiiEEENS1_10collective13CollectiveMmaINS1_34MainloopSm90TmaGmmaWarpSpecializedILi11ENS5_IJNS4_1CILi2EEENSA_ILi1EEESC_EEENS1_35KernelTmaWarpSpecializedCooperativeEEENS5_IJNSA_ILi256EEENSA_ILi64EEENSA_ILi32EEEEEENS_6half_tENS5_IJlSC_lEEESK_SL_NS4_8TiledMMAINS4_8MMA_AtomIJNS4_4SM904GMMA25MMA_64x64x16_F32F16F16_SSILNSP_5MajorE0ELSR_0ELNSP_7ScaleInE1ELSS_1EEEEEENS4_6LayoutISD_NS5_IJSC_NSA_ILi0EEESW_EEEEENS5_IJNS4_10UnderscoreESZ_SZ_EEEEENS4_13SM90_TMA_LOADENS4_14ComposedLayoutINS4_7SwizzleILi2ELi4ELi3EEENS4_18smem_ptr_flag_bitsILi16EEENSV_INS5_IJNSA_ILi8EEESI_EEENS5_IJSI_SC_EEEEEEEvNS4_8identityENS4_23SM90_TMA_LOAD_MULTICASTES1C_vS1D_EENS_8epilogue10collective6detail29Sm90TmaWarpSpecializedAdapterINS1H_15DefaultEpilogueISK_SL_SL_NS1G_6thread17LinearCombinationISK_Li1EffLNS1L_9ScaleType4KindE0ELNS_15FloatRoundStyleE2ESK_EENS1_15EpilogueDefaultEEEEEvvEEEEvNT_6ParamsE:
[----:B------:R-:W0:Y:S01]  /*0000*/  LDC R1, c[0x0][0x28] ;  /* 0x00000a00ff017b82 */ /* 0x000e220000000800 */
[----:B------:R-:W1:Y:S01]  /*0010*/  S2R R98, SR_TID.X ;  /* 0x0000000000627919 */ /* 0x000e620000002100 */
[----:B------:R-:W-:Y:S01]  /*0020*/  ELECT P0, URZ, PT ;  /* 0x00000000003f782f */ /* 0x000fe20003800000 */
[----:B------:R-:W-:Y:S01]  /*0030*/  BSSY B0, `(.L_x_0) ;  /* 0x000000f000007945 */ /* 0x000fe20003800000 */
[--C-:B-1----:R-:W-:Y:S02]  /*0040*/  SHF.R.U32.HI R0, RZ, 0x5, R98.reuse ;  /* 0x00000005ff007819 */ /* 0x102fe40000011662 */
[----:B------:R-:W-:-:S03]  /*0050*/  SHF.R.U32.HI R7, RZ, 0x7, R98 ;  /* 0x00000007ff077819 */ /* 0x000fc60000011662 */
[----:B------:R-:W1:Y:S04]  /*0060*/  SHFL.IDX PT, R3, R0, RZ, 0x1f ;  /* 0x00001fff00037589 */ /* 0x000e6800000e0000 */
[----:B------:R2:W3:Y:S01]  /*0070*/  SHFL.IDX PT, R2, R7, RZ, 0x1f ;  /* 0x00001fff07027589 */ /* 0x0004e200000e0000 */
[----:B-1----:R-:W-:-:S13]  /*0080*/  ISETP.NE.OR P0, PT, R3, RZ, !P0 ;  /* 0x000000ff0300720c */ /* 0x002fda0004705670 */
[----:B0-23--:R-:W-:Y:S05]  /*0090*/  @P0 BRA `(.L_x_1) ;  /* 0x0000000000200947 */ /* 0x00dfea0003800000 */
[----:B------:R-:W-:Y:S02]  /*00a0*/  ULDC.64 UR4, c[0x0][0x198] ;  /* 0x0000660000047ab9 */ /* 0x000fe40000000a00 */
[----:B------:R-:W-:Y:S02]  /*00b0*/  UIADD3 UR6, UP0, UR4, 0xf0, URZ ;  /* 0x000000f004067890 */ /* 0x000fe4000ff1e03f */
[----:B------:R-:W-:Y:S02]  /*00c0*/  UIADD3 UR4, UP1, UR4, 0x1f0, URZ ;  /* 0x000001f004047890 */ /* 0x000fe4000ff3e03f */
[----:B------:R-:W-:Y:S02]  /*00d0*/  UIADD3.X UR7, URZ, UR5, URZ, UP0, !UPT ;  /* 0x000000053f077290 */ /* 0x000fe400087fe43f */
[----:B------:R-:W-:-:S07]  /*00e0*/  UIADD3.X UR5, URZ, UR5, URZ, UP1, !UPT ;  /* 0x000000053f057290 */ /* 0x000fce0008ffe43f */
[----:B------:R0:W-:Y:S02]  /*00f0*/  UTMACCTL.PF [UR6] ;  /* 0x00000000060079b9 */ /* 0x0001e40008040000 */
[----:B------:R0:W-:Y:S02]  /*0100*/  UTMACCTL.PF [UR4] ;  /* 0x00000000040079b9 */ /* 0x0001e40008040000 */
[----:B0-----:R-:W-:Y:S01]  /*0110*/  NOP ;  /* 0x0000000000007918 */ /* 0x001fe20000000000 */
.L_x_1:
[----:B------:R-:W-:Y:S05]  /*0120*/  BSYNC B0 ;  /* 0x0000000000007941 */ /* 0x000fea0003800000 */
.L_x_0:
[----:B------:R-:W0:Y:S02]  /*0130*/  SHFL.IDX PT, R5, R0, RZ, 0x1f ;  /* 0x00001fff00057589 */ /* 0x000e2400000e0000 */
[----:B0-----:R-:W-:-:S13]  /*0140*/  ISETP.NE.AND P0, PT, R5, RZ, PT ;  /* 0x000000ff0500720c */ /* 0x001fda0003f05270 */
[----:B------:R-:W-:Y:S05]  /*0150*/  @P0 BRA `(.L_x_2) ;  /* 0x00000000009c0947 */ /* 0x000fea0003800000 */
[----:B------:R-:W-:Y:S01]  /*0160*/  ELECT P0, URZ, PT ;  /* 0x00000000003f782f */ /* 0x000fe20003800000 */
[----:B------:R-:W-:-:S12]  /*0170*/  BSSY B0, `(.L_x_2) ;  /* 0x0000025000007945 */ /* 0x000fd80003800000 */
[----:B------:R-:W-:Y:S05]  /*0180*/  @!P0 BRA `(.L_x_3) ;  /* 0x00000000008c8947 */ /* 0x000fea0003800000 */
[----:B------:R-:W0:Y:S01]  /*0190*/  S2UR UR8, SR_CgaCtaId ;  /* 0x00000000000879c3 */ /* 0x000e220000008800 */
[----:B------:R-:W-:Y:S01]  /*01a0*/  UMOV UR4, 0x400 ;  /* 0x0000040000047882 */ /* 0x000fe20000000000 */
[----:B------:R-:W-:Y:S01]  /*01b0*/  UMOV UR5, 0x1 ;  /* 0x0000000100057882 */ /* 0x000fe20000000000 */
[----:B------:R-:W-:Y:S02]  /*01c0*/  UMOV UR6, 0x4 ;  /* 0x0000000400067882 */ /* 0x000fe40000000000 */
[----:B------:R-:W-:-:S04]  /*01d0*/  UIADD3 UR6, -UR6, 0x100000, URZ ;  /* 0x0010000006067890 */ /* 0x000fc8000fffe13f */
[----:B------:R-:W-:Y:S02]  /*01e0*/  USHF.L.U32 UR7, UR6, 0xb, URZ ;  /* 0x0000000b06077899 */ /* 0x000fe4000800063f */
[----:B------:R-:W-:Y:S02]  /*01f0*/  USHF.L.U32 UR6, UR6, 0x1, URZ ;  /* 0x0000000106067899 */ /* 0x000fe4000800063f */
[----:B0-----:R-:W-:Y:S02]  /*0200*/  ULEA UR8, UR8, UR4, 0x18 ;  /* 0x0000000408087291 */ /* 0x001fe4000f8ec03f */
[----:B------:R-:W-:-:S04]  /*0210*/  UIADD3 UR4, -UR5, 0x100000, URZ ;  /* 0x0010000005047890 */ /* 0x000fc8000fffe13f */
[----:B------:R-:W-:Y:S02]  /*0220*/  USHF.L.U32 UR5, UR4, 0xb, URZ ;  /* 0x0000000b04057899 */ /* 0x000fe4000800063f */
[----:B------:R-:W-:Y:S01]  /*0230*/  USHF.L.U32 UR4, UR4, 0x1, URZ ;  /* 0x0000000104047899 */ /* 0x000fe2000800063f */
[----:B------:R-:W0:Y:S11]  /*0240*/  FENCE.VIEW.ASYNC.S ;  /* 0x00000000000073c6 */ /* 0x000e360000000000 */
[----:B0-----:R0:W1:Y:S01]  /*0250*/  SYNCS.EXCH.64 URZ, [UR8], UR4 ;  /* 0x00000004083f75b2 */ /* 0x0010620008000100 */
[----:B------:R0:W2:Y:S01]  /*0260*/  SYNCS.EXCH.64 URZ, [UR8+0x58], UR6 ;  /* 0x00005806083f75b2 */ /* 0x0000a20008000100 */
[----:B------:R0:W3:Y:S01]  /*0270*/  SYNCS.EXCH.64 URZ, [UR8+0x8], UR4 ;  /* 0x00000804083f75b2 */ /* 0x0000e20008000100 */
[----:B------:R0:W4:Y:S01]  /*0280*/  SYNCS.EXCH.64 URZ, [UR8+0x60], UR6 ;  /* 0x00006006083f75b2 */ /* 0x0001220008000100 */
[----:B------:R0:W0:Y:S01]  /*0290*/  SYNCS.EXCH.64 URZ, [UR8+0x10], UR4 ;  /* 0x00001004083f75b2 */ /* 0x0000220008000100 */
        /* <DEDUP_REMOVED lines=17> */
[----:B------:R-:W-:Y:S01]  /*03b0*/  NOP ;  /* 0x0000000000007918 */ /* 0x000fe20000000000 */
.L_x_3:
[----:B0-----:R-:W-:Y:S05]  /*03c0*/  BSYNC B0 ;  /* 0x0000000000007941 */ /* 0x001fea0003800000 */
.L_x_2:
[----:B------:R-:W-:Y:S01]  /*03d0*/  SHF.R.S32.HI R9, RZ, 0x1f, R98 ;  /* 0x0000001fff097819 */ /* 0x000fe20000011462 */
[----:B------:R-:W0:Y:S01]  /*03e0*/  SHFL.IDX PT, R0, R0, RZ, 0x1f ;  /* 0x00001fff00007589 */ /* 0x000e2200000e0000 */
[----:B------:R-:W5:Y:S01]  /*03f0*/  S2UR UR8, SR_CTAID.X ;  /* 0x00000000000879c3 */ /* 0x000f620000002500 */
[----:B------:R-:W-:Y:S02]  /*0400*/  ELECT P0, URZ, PT ;  /* 0x00000000003f782f */ /* 0x000fe40003800000 */
[----:B------:R-:W-:Y:S01]  /*0410*/  LEA.HI R9, R9, R98, RZ, 0x7 ;  /* 0x0000006209097211 */ /* 0x000fe200078f38ff */
[----:B------:R-:W1:Y:S01]  /*0420*/  S2R R4, SR_CTAID.Y ;  /* 0x0000000000047919 */ /* 0x000e620000002600 */
[----:B------:R-:W-:Y:S01]  /*0430*/  SHF.R.S32.HI R6, RZ, 0x1f, R5 ;  /* 0x0000001fff067819 */ /* 0x000fe20000011405 */
[----:B------:R-:W-:Y:S01]  /*0440*/  ULDC UR4, c[0x0][0x150] ;  /* 0x0000540000047ab9 */ /* 0x000fe20000000800 */
[----:B------:R-:W-:Y:S01]  /*0450*/  LOP3.LUT R9, R9, 0xffffff80, RZ, 0xc0, !PT ;  /* 0xffffff8009097812 */ /* 0x000fe200078ec0ff */
[----:B------:R-:W-:Y:S01]  /*0460*/  NOP ;  /* 0x0000000000007918 */ /* 0x000fe20000000000 */
[----:B------:R-:W-:Y:S01]  /*0470*/  LEA.HI R6, R6, R5, RZ, 0x2 ;  /* 0x0000000506067211 */ /* 0x000fe200078f10ff */
[----:B------:R-:W2:Y:S01]  /*0480*/  LDC R11, c[0x0][0x144] ;  /* 0x00005100ff0b7b82 */ /* 0x000ea20000000800 */
[----:B------:R-:W-:Y:S01]  /*0490*/  NOP ;  /* 0x0000000000007918 */ /* 0x000fe20000000000 */
[----:B------:R-:W-:Y:S01]  /*04a0*/  IMAD.IADD R8, R98, 0x1, -R9 ;  /* 0x0000000162087824 */ /* 0x000fe200078e0a09 */
[----:B------:R-:W-:Y:S01]  /*04b0*/  LOP3.LUT R6, R6, 0x3ffffffc, RZ, 0xc0, !PT ;  /* 0x3ffffffc06067812 */ /* 0x000fe200078ec0ff */
[----:B------:R-:W-:Y:S01]  /*04c0*/  IMAD.MOV.U32 R22, RZ, RZ, 0x1 ;  /* 0x00000001ff167424 */ /* 0x000fe200078e00ff */
[----:B------:R-:W-:-:S02]  /*04d0*/  ISETP.NE.AND P3, PT, R2, RZ, PT ;  /* 0x000000ff0200720c */ /* 0x000fc40003f65270 */
[----:B------:R-:W-:Y:S01]  /*04e0*/  SHF.R.S32.HI R9, RZ, 0x1f, R8 ;  /* 0x0000001fff097819 */ /* 0x000fe20000011408 */
[----:B------:R-:W-:Y:S01]  /*04f0*/  IMAD.IADD R6, R5, 0x1, -R6 ;  /* 0x0000000105067824 */ /* 0x000fe200078e0a06 */
[----:B------:R-:W3:Y:S02]  /*0500*/  LDC R13, c[0x0][0x140] ;  /* 0x00005000ff0d7b82 */ /* 0x000ee40000000800 */
[----:B------:R-:W-:Y:S02]  /*0510*/  LEA.HI R9, R9, R8, RZ, 0x3 ;  /* 0x0000000809097211 */ /* 0x000fe400078f18ff */
[----:B0-----:R-:W-:Y:S02]  /*0520*/  ISETP.NE.OR P0, PT, R0, RZ, !P0 ;  /* 0x000000ff0000720c */ /* 0x001fe40004705670 */
[----:B------:R-:W-:Y:S02]  /*0530*/  SHF.R.S32.HI R0, RZ, 0x3, R9 ;  /* 0x00000003ff007819 */ /* 0x000fe40000011409 */
[----:B-----5:R-:W-:-:S02]  /*0540*/  I2FP.F32.U32 R10, UR8 ;  /* 0x00000008000a7c45 */ /* 0x020fc40008201000 */
[----:B------:R-:W-:-:S03]  /*0550*/  SHF.R.S32.HI R9, RZ, 0x1f, R9 ;  /* 0x0000001fff097819 */ /* 0x000fc60000011409 */
[----:B------:R-:W-:Y:S01]  /*0560*/  FMUL R10, R10, UR4 ;  /* 0x000000040a0a7c20 */ /* 0x000fe20008400000 */
[----:B------:R-:W-:Y:S01]  /*0570*/  LEA.HI R9, R9, R0, RZ, 0x2 ;  /* 0x0000000009097211 */ /* 0x000fe200078f10ff */
[----:B------:R-:W-:Y:S01]  /*0580*/  ULDC UR4, c[0x0][0x154] ;  /* 0x0000550000047ab9 */ /* 0x000fe20000000800 */
[----:B-1----:R-:W-:Y:S01]  /*0590*/  I2FP.F32.U32 R12, R4 ;  /* 0x00000004000c7245 */ /* 0x002fe20000201000 */
[----:B------:R-:W-:Y:S01]  /*05a0*/  VOTEU.ALL UP0, P0 ;  /* 0x00000000003f7886 */ /* 0x000fe20000000000 */
[----:B------:R-:W-:Y:S01]  /*05b0*/  LOP3.LUT R9, R9, 0xfffffffc, RZ, 0xc0, !PT ;  /* 0xfffffffc09097812 */ /* 0x000fe200078ec0ff */
[----:B------:R-:W0:Y:S01]  /*05c0*/  F2I.U32.TRUNC.NTZ R10, R10 ;  /* 0x0000000a000a7305 */ /* 0x000e22000020f000 */
[----:B------:R-:W-:Y:S01]  /*05d0*/  VOTEU.ALL UP1, P0 ;  /* 0x00000000003f7886 */ /* 0x000fe20000020000 */
[----:B------:R-:W-:Y:S01]  /*05e0*/  FMUL R12, R12, UR4 ;  /* 0x000000040c0c7c20 */ /* 0x000fe20008400000 */
[----:B------:R-:W1:Y:S01]  /*05f0*/  @!UP0 S2UR UR7, SR_CgaCtaId ;  /* 0x00000000000789c3 */ /* 0x000e620000008800 */
[----:B------:R-:W-:Y:S01]  /*0600*/  IMAD.IADD R9, R0, 0x1, -R9 ;  /* 0x0000000100097824 */ /* 0x000fe200078e0a09 */
[----:B------:R-:W-:Y:S01]  /*0610*/  SHF.R.S32.HI R0, RZ, 0x1f, R3 ;  /* 0x0000001fff007819 */ /* 0x000fe20000011403 */
[----:B------:R-:W-:Y:S01]  /*0620*/  UMOV UR4, 0x20 ;  /* 0x0000002000047882 */ /* 0x000fe20000000000 */
[----:B------:R-:W-:Y:S01]  /*0630*/  @!UP0 UMOV UR6, 0x400 ;  /* 0x0000040000068882 */ /* 0x000fe20000000000 */
[----:B------:R-:W-:Y:S01]  /*0640*/  IMAD R19, R6, 0x4, R9 ;  /* 0x0000000406137824 */ /* 0x000fe200078e0209 */
[----:B------:R-:W5:Y:S01]  /*0650*/  F2I.U32.TRUNC.NTZ R12, R12 ;  /* 0x0000000c000c7305 */ /* 0x000f62000020f000 */
[----:B------:R-:W-:Y:S01]  /*0660*/  LEA.HI R0, R0, R3, RZ, 0x2 ;  /* 0x0000000300007211 */ /* 0x000fe200078f10ff */
[----:B------:R-:W4:Y:S01]  /*0670*/  LDC R9, c[0x0][0x148] ;  /* 0x00005200ff097b82 */ /* 0x000f220000000800 */
[----:B------:R-:W-:-:S04]  /*0680*/  @!UP0 UIADD3 UR4, -UR4, 0x100000, URZ ;  /* 0x0010000004048890 */ /* 0x000fc8000fffe13f */
[----:B------:R-:W-:Y:S02]  /*0690*/  @!UP0 USHF.L.U32 UR5, UR4, 0xb, URZ ;  /* 0x0000000b04058899 */ /* 0x000fe4000800063f */
[----:B------:R-:W-:Y:S01]  /*06a0*/  @!UP0 USHF.L.U32 UR4, UR4, 0x1, URZ ;  /* 0x0000000104048899 */ /* 0x000fe2000800063f */
[----:B------:R-:W-:Y:S01]  /*06b0*/  LEA.HI R6, R19, R19, RZ, 0x1 ;  /* 0x0000001313067211 */ /* 0x000fe200078f08ff */
[----:B0-----:R-:W-:Y:S01]  /*06c0*/  IMAD.MOV R14, RZ, RZ, -R10 ;  /* 0x000000ffff0e7224 */ /* 0x001fe200078e0a0a */
[----:B------:R-:W-:Y:S02]  /*06d0*/  LOP3.LUT R0, R0, 0xfffffffc, RZ, 0xc0, !PT ;  /* 0xfffffffc00007812 */ /* 0x000fe400078ec0ff */
[----:B------:R-:W-:Y:S01]  /*06e0*/  LOP3.LUT R10, R6, 0xfffffffe, RZ, 0xc0, !PT ;  /* 0xfffffffe060a7812 */ /* 0x000fe200078ec0ff */
[----:B--2---:R-:W-:Y:S01]  /*06f0*/  IMAD R6, R11, R14, UR8 ;  /* 0x000000080b067e24 */ /* 0x004fe2000f8e020e */
[----:B---3--:R-:W-:Y:S01]  /*0700*/  ISETP.EQ.U32.AND P2, PT, R13, 0x1, PT ;  /* 0x000000010d00780c */ /* 0x008fe20003f42070 */
[----:B------:R-:W-:-:S02]  /*0710*/  IMAD.IADD R3, R3, 0x1, -R0 ;  /* 0x0000000103037824 */ /* 0x000fc400078e0a00 */
[C---:B------:R-:W-:Y:S02]  /*0720*/  IMAD.IADD R11, R19.reuse, 0x1, -R10 ;  /* 0x00000001130b7824 */ /* 0x040fe400078e0a0a */
[----:B------:R-:W-:Y:S01]  /*0730*/  IMAD.SHL.U32 R10, R19, 0x4, RZ ;  /* 0x00000004130a7824 */ /* 0x000fe200078e00ff */
[----:B------:R-:W-:Y:S01]  /*0740*/  ISETP.NE.AND P1, PT, R3, 0x3, PT ;  /* 0x000000030300780c */ /* 0x000fe20003f25270 */
[----:B-----5:R-:W-:Y:S01]  /*0750*/  IMAD.MOV R24, RZ, RZ, -R12 ;  /* 0x000000ffff187224 */ /* 0x020fe200078e0a0c */
[----:B------:R-:W-:Y:S01]  /*0760*/  ISETP.NE.AND P4, PT, R11, R6, PT ;  /* 0x000000060b00720c */ /* 0x000fe20003f85270 */
[----:B-1----:R-:W-:Y:S01]  /*0770*/  @!UP0 ULEA UR6, UR7, UR6, 0x18 ;  /* 0x0000000607068291 */ /* 0x002fe2000f8ec03f */
[----:B------:R-:W-:Y:S01]  /*0780*/  LOP3.LUT R19, R19, 0xc, R10, 0x78, !PT ;  /* 0x0000000c13137812 */ /* 0x000fe200078e780a */
[----:B------:R-:W-:Y:S01]  /*0790*/  VOTEU.ALL UP0, P0 ;  /* 0x00000000003f7886 */ /* 0x000fe20000000000 */
[----:B------:R-:W-:Y:S01]  /*07a0*/  LOP3.LUT P0, RZ, R8, 0x7, RZ, 0xc0, !PT ;  /* 0x0000000708ff7812 */ /* 0x000fe2000780c0ff */
[----:B------:R-:W-:Y:S01]  /*07b0*/  VIADD R8, R2, 0xffffffff ;  /* 0xffffffff02087836 */ /* 0x000fe20000000000 */
[----:B------:R-:W-:Y:S01]  /*07c0*/  ISETP.EQ.OR P1, PT, R3, RZ, !P1 ;  /* 0x000000ff0300720c */ /* 0x000fe20004f22670 */
[----:B----4-:R-:W-:Y:S01]  /*07d0*/  IMAD R11, R9, R24, R4 ;  /* 0x00000018090b7224 */ /* 0x010fe200078e0204 */
[----:B------:R-:W-:-:S02]  /*07e0*/  ISETP.LT.U32.AND P0, PT, R19, 0x2, !P0 ;  /* 0x000000021300780c */ /* 0x000fc40004701070 */
[----:B------:R-:W-:Y:S02]  /*07f0*/  ISETP.EQ.AND P1, PT, R2, RZ, P1 ;  /* 0x000000ff0200720c */ /* 0x000fe40000f22270 */
[----:B------:R-:W-:Y:S01]  /*0800*/  ISETP.GE.U32.AND P6, PT, R8, 0x2, PT ;  /* 0x000000020800780c */ /* 0x000fe20003fc6070 */
[----:B------:R-:W0:Y:S02]  /*0810*/  FENCE.VIEW.ASYNC.S ;  /* 0x00000000000073c6 */ /* 0x000e240000000000 */
[----:B0-----:R0:W1:Y:S01]  /*0820*/  @!UP0 SYNCS.EXCH.64 URZ, [UR6+0xc0], UR4 ;  /* 0x0000c004063f85b2 */ /* 0x0010620008000100 */
[----:B------:R-:W-:Y:S02]  /*0830*/  @P4 LEA.HI R0, R19, R19, RZ, 0x1 ;  /* 0x0000001313004211 */ /* 0x000fe400078f08ff */
[----:B------:R-:W-:Y:S02]  /*0840*/  SEL R18, RZ, 0x1, !P1 ;  /* 0x00000001ff127807 */ /* 0x000fe40004800000 */
[----:B------:R-:W-:-:S02]  /*0850*/  @P4 SHF.R.S32.HI R0, RZ, 0x1, R0 ;  /* 0x00000001ff004819 */ /* 0x000fc40000011400 */
[----:B------:R-:W-:Y:S02]  /*0860*/  SEL R18, R18, 0x2, P6 ;  /* 0x0000000212127807 */ /* 0x000fe40003000000 */
[----:B------:R-:W-:Y:S02]  /*0870*/  @P4 ISETP.NE.AND P5, PT, R0, R11, PT ;  /* 0x0000000b0000420c */ /* 0x000fe40003fa5270 */
[----:B------:R-:W-:Y:S02]  /*0880*/  SEL R11, RZ, 0x1, !P0 ;  /* 0x00000001ff0b7807 */ /* 0x000fe40004000000 */
[----:B------:R-:W-:Y:S02]  /*0890*/  @P4 SEL R22, RZ, 0x1, P5 ;  /* 0x00000001ff164807 */ /* 0x000fe40002800000 */
[----:B------:R-:W-:Y:S01]  /*08a0*/  LOP3.LUT R0, R98, 0x7f, RZ, 0xc0, !PT ;  /* 0x0000007f62007812 */ /* 0x000fe200078ec0ff */
[----:B------:R0:W2:Y:S01]  /*08b0*/  @!UP1 SYNCS.EXCH.64 URZ, [UR6+0xc8], UR4 ;  /* 0x0000c804063f95b2 */ /* 0x0000a20008000100 */
[----:B------:R-:W-:Y:S01]  /*08c0*/  LOP3.LUT R22, R22, R11, RZ, 0xc0, !PT ;  /* 0x0000000b16167212 */ /* 0x000fe200078ec0ff */
[----:B------:R-:W-:Y:S01]  /*08d0*/  NOP ;  /* 0x0000000000007918 */ /* 0x000fe20000000000 */
[----:B------:R-:W-:Y:S05]  /*08e0*/  @!P2 BRA `(.L_x_4) ;  /* 0x000000000008a947 */ /* 0x000fea0003800000 */
[----:B-12---:R-:W-:Y:S01]  /*08f0*/  UCGABAR_ARV ;  /* 0x00000000000079c7 */ /* 0x006fe20008000000 */
[----:B------:R-:W-:Y:S05]  /*0900*/  BRA `(.L_x_5) ;  /* 0x0000000000047947 */ /* 0x000fea0003800000 */
.L_x_4:
[----:B-12---:R-:W-:Y:S01]  /*0910*/  NOP ;  /* 0x0000000000007918 */ /* 0x006fe20000000000 */
.L_x_5:
[----:B------:R-:W1:Y:S01]  /*0920*/  LDC R2, c[0x0][0x65c] ;  /* 0x00019700ff027b82 */ /* 0x000e620000000800 */
[----:B------:R-:W-:Y:S01]  /*0930*/  LOP3.LUT R5, R5, 0xfffff7ff, RZ, 0xc0, !PT ;  /* 0xfffff7ff05057812 */ /* 0x000fe200078ec0ff */
[----:B------:R-:W-:Y:S02]  /*0940*/  IMAD.U32 R10, RZ, RZ, UR8 ;  /* 0x00000008ff0a7e24 */ /* 0x000fe4000f8e00ff */
[----:B------:R-:W-:Y:S01]  /*0950*/  IMAD.MOV.U32 R11, RZ, RZ, RZ ;  /* 0x000000ffff0b7224 */ /* 0x000fe200078e00ff */
[----:B-1----:R-:W-:-:S13]  /*0960*/  ISETP.NE.AND P1, PT, R2, 0x1, PT ;  /* 0x000000010200780c */ /* 0x002fda0003f25270 */
[----:B------:R-:W1:Y:S01]  /*0970*/  @P1 LDC R17, c[0x0][0x10] ;  /* 0x00000400ff111b82 */ /* 0x000e620000000800 */
[----:B------:R-:W-:Y:S01]  /*0980*/  @P1 LOP3.LUT R5, R5, 0x800, RZ, 0xfc, !PT ;  /* 0x0000080005051812 */ /* 0x000fe200078efcff */
[----:B------:R-:W-:Y:S02]  /*0990*/  @P1 IMAD.MOV.U32 R5, RZ, RZ, RZ ;  /* 0x000000ffff051224 */ /* 0x000fe400078e00ff */
[----:B------:R-:W-:-:S04]  /*09a0*/  @P1 IMAD.MOV.U32 R15, RZ, RZ, RZ ;  /* 0x000000ffff0f1224 */ /* 0x000fc800078e00ff */
[----:B------:R-:W2:Y:S01]  /*09b0*/  @!P1 LDC R13, c[0x0][0xc] ;  /* 0x00000300ff0d9b82 */ /* 0x000ea20000000800 */
[----:B0-----:R-:W-:Y:S01]  /*09c0*/  ULDC UR4, c[0x0][0xc] ;  /* 0x0000030000047ab9 */ /* 0x001fe20000000800 */
[----:B------:R-:W-:Y:S01]  /*09d0*/  ULDC UR5, c[0x0][0x10] ;  /* 0x0000040000057ab9 */ /* 0x000fe20000000800 */
[----:B------:R-:W-:Y:S01]  /*09e0*/  ULDC UR6, c[0x0][0x14] ;  /* 0x0000050000067ab9 */ /* 0x000fe20000000800 */
[----:B------:R-:W-:-:S04]  /*09f0*/  UIMAD.WIDE.U32 UR4, UR4, UR5, URZ ;  /* 0x00000005040472a5 */ /* 0x000fc8000f8e003f */
[----:B------:R-:W-:Y:S02]  /*0a00*/  UIMAD.WIDE.U32 UR36, UR4, UR6, URZ ;  /* 0x00000006042472a5 */ /* 0x000fe4000f8e003f */
[----:B------:R-:W-:-:S04]  /*0a10*/  UIMAD UR42, UR5, UR6, URZ ;  /* 0x00000006052a72a4 */ /* 0x000fc8000f8e023f */
[----:B------:R-:W-:Y:S01]  /*0a20*/  UIADD3 UR42, UR37, UR42, URZ ;  /* 0x0000002a252a7290 */ /* 0x000fe2000fffe03f */
[----:B-1----:R-:W-:-:S04]  /*0a30*/  @P1 IMAD.WIDE.U32 R16, R17, UR8, R4 ;  /* 0x0000000811101c25 */ /* 0x002fc8000f8e0004 */
[----:B------:R-:W-:Y:S02]  /*0a40*/  @P1 IMAD.IADD R17, R17, 0x1, R15 ;  /* 0x0000000111111824 */ /* 0x000fe400078e020f */
[----:B--2---:R-:W-:-:S04]  /*0a50*/  @!P1 IMAD.WIDE.U32 R10, R4, R13, R10 ;  /* 0x0000000d040a9225 */ /* 0x004fc800078e000a */
[----:B------:R-:W-:Y:S02]  /*0a60*/  @!P1 IMAD.MOV.U32 R16, RZ, RZ, R10 ;  /* 0x000000ffff109224 */ /* 0x000fe400078e000a */
[----:B------:R-:W-:Y:S01]  /*0a70*/  @!P1 IMAD.MOV.U32 R17, RZ, RZ, R11 ;  /* 0x000000ffff119224 */ /* 0x000fe200078e000b */
[----:B------:R-:W-:Y:S06]  /*0a80*/  @!P2 BRA `(.L_x_6) ;  /* 0x00000000000ca947 */ /* 0x000fec0003800000 */
[----:B------:R-:W-:Y:S01]  /*0a90*/  UCGABAR_WAIT ;  /* 0x0000000000007dc7 */ /* 0x000fe20008000000 */
[----:B------:R-:W-:Y:S01]  /*0aa0*/  CCTL.IVALL ;  /* 0x00000000ff00798f */ /* 0x000fe20002000000 */
[----:B------:R-:W-:Y:S05]  /*0ab0*/  BRA `(.L_x_7) ;  /* 0x0000000000047947 */ /* 0x000fea0003800000 */
.L_x_6:
[----:B------:R-:W-:Y:S06]  /*0ac0*/  BAR.SYNC.DEFER_BLOCKING 0x0 ;  /* 0x0000000000007b1d */ /* 0x000fec0000010000 */
.L_x_7:
[----:B------:R-:W-:Y:S05]  /*0ad0*/  @!P3 BRA `(.L_x_8) ;  /* 0x00000068008cb947 */ /* 0x000fea0003800000 */
[----:B------:R-:W-:-:S13]  /*0ae0*/  ISETP.GT.U32.AND P0, PT, R8, 0x1, PT ;  /* 0x000000010800780c */ /* 0x000fda0003f04070 */
[----:B------:R-:W-:Y:S05]  /*0af0*/  @P0 EXIT ;  /* 0x000000000000094d */ /* 0x000fea0003800000 */
[----:B------:R-:W-:Y:S01]  /*0b00*/  ULDC.64 UR4, c[0x0][0x650] ;  /* 0x0001940000047ab9 */ /* 0x000fe20000000a00 */
[----:B------:R-:W-:Y:S01]  /*0b10*/  PRMT R3, RZ, 0x7610, R3 ;  /* 0x00007610ff037816 */ /* 0x000fe20000000003 */
[----:B------:R-:W-:Y:S01]  /*0b20*/  IMAD.MOV.U32 R109, RZ, RZ, -0x1 ;  /* 0xffffffffff6d7424 */ /* 0x000fe200078e00ff */
[----:B------:R-:W-:Y:S01]  /*0b30*/  ISETP.GE.U32.AND P0, PT, R16, UR4, PT ;  /* 0x0000000410007c0c */ /* 0x000fe2000bf06070 */
[----:B------:R-:W-:Y:S02]  /*0b40*/  IMAD.MOV.U32 R102, RZ, RZ, -0x1 ;  /* 0xffffffffff667424 */ /* 0x000fe400078e00ff */
[----:B------:R-:W-:Y:S01]  /*0b50*/  IMAD.MOV.U32 R23, RZ, RZ, -0x1 ;  /* 0xffffffffff177424 */ /* 0x000fe200078e00ff */
[----:B------:R-:W-:-:S13]  /*0b60*/  ISETP.GE.U32.AND.EX P0, PT, R17, UR5, PT, P0 ;  /* 0x0000000511007c0c */ /* 0x000fda000bf06100 */
[----:B------:R-:W-:Y:S05]  /*0b70*/  @P0 BRA `(.L_x_9) ;  /* 0x00000004002c0947 */ /* 0x000fea0003800000 */
[----:B------:R-:W0:Y:S01]  /*0b80*/  LDC.64 R26, c[0x0][0x628] ;  /* 0x00018a00ff1a7b82 */ /* 0x000e220000000a00 */
[----:B------:R-:W-:Y:S02]  /*0b90*/  IMAD.MOV.U32 R10, RZ, RZ, R16 ;  /* 0x000000ffff0a7224 */ /* 0x000fe400078e0010 */
[----:B------:R-:W-:-:S05]  /*0ba0*/  IMAD.MOV.U32 R11, RZ, RZ, R17 ;  /* 0x000000ffff0b7224 */ /* 0x000fca00078e0011 */
[----:B------:R-:W1:Y:S08]  /*0bb0*/  LDC R8, c[0x0][0x630] ;  /* 0x00018c00ff087b82 */ /* 0x000e700000000800 */
[----:B------:R-:W2:Y:S01]  /*0bc0*/  LDC.64 R28, c[0x0][0x620] ;  /* 0x00018800ff1c7b82 */ /* 0x000ea20000000a00 */
[----:B0-----:R-:W-:-:S04]  /*0bd0*/  ISETP.NE.U32.AND P0, PT, R26, RZ, PT ;  /* 0x000000ff1a00720c */ /* 0x001fc80003f05070 */
[----:B------:R-:W-:-:S13]  /*0be0*/  ISETP.NE.AND.EX P0, PT, R27, RZ, PT, P0 ;  /* 0x000000ff1b00720c */ /* 0x000fda0003f05300 */
[----:B-12---:R-:W-:Y:S05]  /*0bf0*/  @!P0 BRA `(.L_x_10) ;  /* 0x0000000000288947 */ /* 0x006fea0003800000 */
[----:B------:R-:W0:Y:S02]  /*0c00*/  LDC R3, c[0x0][0x634] ;  /* 0x00018d00ff037b82 */ /* 0x000e240000000800 */
[----:B0-----:R-:W-:-:S05]  /*0c10*/  IADD3 R3, P0, R16, R3, RZ ;  /* 0x0000000310037210 */ /* 0x001fca0007f1e0ff */
[----:B------:R-:W-:-:S04]  /*0c20*/  IMAD.X R21, RZ, RZ, R17, P0 ;  /* 0x000000ffff157224 */ /* 0x000fc800000e0611 */
[----:B------:R-:W-:-:S04]  /*0c30*/  IMAD.WIDE.U32 R10, R21, R26, RZ ;  /* 0x0000001a150a7225 */ /* 0x000fc800078e00ff */
[----:B------:R-:W-:-:S04]  /*0c40*/  IMAD.WIDE.U32 R12, P0, R3, R27, R10 ;  /* 0x0000001b030c7225 */ /* 0x000fc8000780000a */
[----:B------:R-:W-:-:S04]  /*0c50*/  IMAD.WIDE.U32 R10, R3, R26, RZ ;  /* 0x0000001a030a7225 */ /* 0x000fc800078e00ff */
[----:B------:R-:W-:Y:S01]  /*0c60*/  IMAD.X R15, RZ, RZ, RZ, P0 ;  /* 0x000000ffff0f7224 */ /* 0x000fe200000e06ff */
[----:B------:R-:W-:Y:S01]  /*0c70*/  IADD3 RZ, P0, R11, R12, RZ ;  /* 0x0000000c0bff7210 */ /* 0x000fe20007f1e0ff */
[----:B------:R-:W-:-:S04]  /*0c80*/  IMAD.MOV.U32 R14, RZ, RZ, R13 ;  /* 0x000000ffff0e7224 */ /* 0x000fc800078e000d */
[----:B------:R-:W-:-:S08]  /*0c90*/  IMAD.WIDE.U32.X R10, R21, R27, R14, P0 ;  /* 0x0000001b150a7225 */ /* 0x000fd000000e040e */
.L_x_10:
[----:B------:R-:W0:Y:S01]  /*0ca0*/  LDC.64 R32, c[0x0][0x640] ;  /* 0x00019000ff207b82 */ /* 0x000e220000000a00 */
[--C-:B------:R-:W-:Y:S01]  /*0cb0*/  SHF.R.U64 R27, R10, R8, R11.reuse ;  /* 0x000000080a1b7219 */ /* 0x100fe2000000120b */
[----:B------:R-:W-:Y:S01]  /*0cc0*/  IMAD R31, R9, R24, R4 ;  /* 0x00000018091f7224 */ /* 0x000fe200078e0204 */
[----:B------:R-:W-:Y:S01]  /*0cd0*/  SHF.R.U32.HI R3, RZ, R8, R11 ;  /* 0x00000008ff037219 */ /* 0x000fe2000001160b */
[----:B------:R-:W-:Y:S01]  /*0ce0*/  IMAD.MOV.U32 R23, RZ, RZ, 0x1 ;  /* 0x00000001ff177424 */ /* 0x000fe200078e00ff */
[----:B------:R-:W-:-:S03]  /*0cf0*/  IADD3 R5, P0, RZ, -R27, RZ ;  /* 0x8000001bff057210 */ /* 0x000fc60007f1e0ff */
[----:B------:R-:W1:Y:S02]  /*0d00*/  LDC R12, c[0x0][0x618] ;  /* 0x00018600ff0c7b82 */ /* 0x000e640000000800 */
[----:B------:R-:W-:Y:S02]  /*0d10*/  IMAD.X R3, RZ, RZ, ~R3, P0 ;  /* 0x000000ffff037224 */ /* 0x000fe400000e0e03 */
[----:B------:R-:W-:-:S04]  /*0d20*/  IMAD.WIDE.U32 R10, R5, R28, R16 ;  /* 0x0000001c050a7225 */ /* 0x000fc800078e0010 */
[----:B------:R-:W2:Y:S01]  /*0d30*/  LDC R20, c[0x0][0x608] ;  /* 0x00018200ff147b82 */ /* 0x000ea20000000800 */
[----:B------:R-:W-:Y:S02]  /*0d40*/  IMAD R8, R3, R28, RZ ;  /* 0x0000001c03087224 */ /* 0x000fe400078e02ff */
[----:B------:R-:W-:Y:S02]  /*0d50*/  IMAD.MOV.U32 R3, RZ, RZ, -0x1 ;  /* 0xffffffffff037424 */ /* 0x000fe400078e00ff */
[----:B------:R-:W-:-:S03]  /*0d60*/  IMAD R5, R5, R29, R8 ;  /* 0x0000001d05057224 */ /* 0x000fc600078e0208 */
[----:B------:R-:W3:Y:S01]  /*0d70*/  LDC R30, c[0x0][0x658] ;  /* 0x00019600ff1e7b82 */ /* 0x000ee20000000800 */
[----:B------:R-:W-:Y:S01]  /*0d80*/  IMAD.IADD R5, R11, 0x1, R5 ;  /* 0x000000010b057824 */ /* 0x000fe200078e0205 */
[----:B0-----:R-:W-:-:S04]  /*0d90*/  ISETP.NE.U32.AND P0, PT, R32, RZ, PT ;  /* 0x000000ff2000720c */ /* 0x001fc80003f05070 */
[----:B------:R-:W-:Y:S02]  /*0da0*/  ISETP.NE.AND.EX P0, PT, R33, RZ, PT, P0 ;  /* 0x000000ff2100720c */ /* 0x000fe40003f05300 */
[----:B------:R-:W0:Y:S01]  /*0db0*/  LDC R26, c[0x0][0x600] ;  /* 0x00018000ff1a7b82 */ /* 0x000e220000000800 */
[-CC-:B-1----:R-:W-:Y:S02]  /*0dc0*/  SHF.R.U64 R14, R10, R12.reuse, R5.reuse ;  /* 0x0000000c0a0e7219 */ /* 0x182fe40000001205 */
[----:B------:R-:W-:-:S05]  /*0dd0*/  SHF.R.U32.HI R5, RZ, R12, R5 ;  /* 0x0000000cff057219 */ /* 0x000fca0000011605 */
[----:B------:R-:W1:Y:S01]  /*0de0*/  LDC R15, c[0x0][0x648] ;  /* 0x00019200ff0f7b82 */ /* 0x000e620000000800 */
[-CC-:B--2---:R-:W-:Y:S02]  /*0df0*/  SHF.R.U64 R29, R14, R20.reuse, R5.reuse ;  /* 0x000000140e1d7219 */ /* 0x184fe40000001205 */
[----:B------:R-:W-:-:S05]  /*0e00*/  SHF.R.U32.HI R5, RZ, R20, R5 ;  /* 0x00000014ff057219 */ /* 0x000fca0000011605 */
[----:B------:R-:W2:Y:S01]  /*0e10*/  LDC R21, c[0x0][0x638] ;  /* 0x00018e00ff157b82 */ /* 0x000ea20000000800 */
[-CC-:B---3--:R-:W-:Y:S02]  /*0e20*/  SHF.R.U64 R20, R29, R30.reuse, R5.reuse ;  /* 0x0000001e1d147219 */ /* 0x188fe40000001205 */
[-C--:B------:R-:W-:Y:S02]  /*0e30*/  SHF.L.U32 R3, R3, R30.reuse, RZ ;  /* 0x0000001e03037219 */ /* 0x080fe400000006ff */
[----:B------:R-:W-:Y:S01]  /*0e40*/  SHF.R.U32.HI R5, RZ, R30, R5 ;  /* 0x0000001eff057219 */ /* 0x000fe20000011605 */
[----:B------:R-:W-:Y:S01]  /*0e50*/  IMAD.MOV.U32 R4, RZ, RZ, R20 ;  /* 0x000000ffff047224 */ /* 0x000fe200078e0014 */
[----:B------:R-:W-:Y:S01]  /*0e60*/  LOP3.LUT R12, RZ, R3, RZ, 0x33, !PT ;  /* 0x00000003ff0c7212 */ /* 0x000fe200078e33ff */
[----:B------:R-:W3:Y:S01]  /*0e70*/  LDC R25, c[0x0][0x610] ;  /* 0x00018400ff197b82 */ /* 0x000ee20000000800 */
[----:B------:R-:W-:Y:S05]  /*0e80*/  @!P0 BRA `(.L_x_11) ;  /* 0x0000000000288947 */ /* 0x000fea0003800000 */
[----:B------:R-:W4:Y:S02]  /*0e90*/  LDC R3, c[0x0][0x64c] ;  /* 0x00019300ff037b82 */ /* 0x000f240000000800 */
[----:B----4-:R-:W-:-:S05]  /*0ea0*/  IADD3 R3, P0, R20, R3, RZ ;  /* 0x0000000314037210 */ /* 0x010fca0007f1e0ff */
        /* <DEDUP_REMOVED lines=8> */
.L_x_11:
[----:B-1----:R-:W-:Y:S01]  /*0f30*/  SHF.R.U64 R4, R4, R15, R5 ;  /* 0x0000000f04047219 */ /* 0x002fe20000001205 */
[----:B0-----:R-:W-:Y:S01]  /*0f40*/  VIADD R5, R26, 0xffffffff ;  /* 0xffffffff1a057836 */ /* 0x001fe20000000000 */
[----:B------:R-:W-:Y:S01]  /*0f50*/  SHF.L.U32 R3, R23, R30, RZ ;  /* 0x0000001e17037219 */ /* 0x000fe200000006ff */
[----:B------:R-:W-:Y:S01]  /*0f60*/  IMAD.MOV.U32 R23, RZ, RZ, R27 ;  /* 0x000000ffff177224 */ /* 0x000fe200078e001b */
[----:B------:R-:W-:Y:S01]  /*0f70*/  LOP3.LUT R12, R29, R12, RZ, 0xc0, !PT ;  /* 0x0000000c1d0c7212 */ /* 0x000fe200078ec0ff */
[----:B------:R-:W-:Y:S01]  /*0f80*/  IMAD.MOV R8, RZ, RZ, -R4 ;  /* 0x000000ffff087224 */ /* 0x000fe200078e0a04 */
[----:B------:R-:W-:Y:S02]  /*0f90*/  SEL R6, R6, R31, !P1 ;  /* 0x0000001f06067207 */ /* 0x000fe40004800000 */
[----:B------:R-:W-:Y:S01]  /*0fa0*/  LOP3.LUT R5, R14, R5, RZ, 0xc0, !PT ;  /* 0x000000050e057212 */ /* 0x000fe200078ec0ff */
[----:B------:R-:W-:Y:S02]  /*0fb0*/  IMAD R9, R3, R4, R12 ;  /* 0x0000000403097224 */ /* 0x000fe400078e020c */
[----:B--2---:R-:W-:-:S02]  /*0fc0*/  IMAD R3, R8, R21, R20 ;  /* 0x0000001508037224 */ /* 0x004fc400078e0214 */
[----:B---3--:R-:W-:Y:S02]  /*0fd0*/  IMAD R6, R9, R25, R6 ;  /* 0x0000001909067224 */ /* 0x008fe400078e0206 */
[----:B------:R-:W-:Y:S02]  /*0fe0*/  IMAD R109, R3, R26, R5 ;  /* 0x0000001a036d7224 */ /* 0x000fe400078e0205 */
[----:B------:R-:W-:-:S03]  /*0ff0*/  IMAD.MOV.U32 R4, RZ, RZ, 0x1 ;  /* 0x00000001ff047424 */ /* 0x000fc600078e00ff */
[----:B------:R-:W-:Y:S02]  /*1000*/  SEL R102, R109, R6, !P1 ;  /* 0x000000066d667207 */ /* 0x000fe40004800000 */
[----:B------:R-:W-:Y:S02]  /*1010*/  PRMT R3, R4, 0x7610, R3 ;  /* 0x0000761004037816 */ /* 0x000fe40000000003 */
[----:B------:R-:W-:-:S07]  /*1020*/  SEL R109, R6, R109, !P1 ;  /* 0x0000006d066d7207 */ /* 0x000fce0004800000 */
.L_x_9:
[----:B------:R-:W-:-:S08]  /*1030*/  NOP ;  /* 0x0000000000007918 */ /* 0x000fd00000000000 */
[----:B------:R-:W0:Y:S02]  /*1040*/  USETMAXREG.TRY_ALLOC.CTAPOOL UP0, 0xe8 ;  /* 0x000000e8000079c8 */ /* 0x000e240008000600 */
[----:B0-----:R-:W-:-:S13]  /*1050*/  PLOP3.LUT P0, PT, PT, PT, UP0, 0x80, 0x0 ;  /* 0x000000000000781c */ /* 0x001fda0003f0f008 */
[----:B------:R-:W-:Y:S05]  /*1060*/  @!P0 BRA `(.L_x_9) ;  /* 0xfffffffc00f08947 */ /* 0x000fea000383ffff */
[----:B------:R-:W-:Y:S01]  /*1070*/  ULDC.64 UR4, c[0x0][0x598] ;  /* 0x0001660000047ab9 */ /* 0x000fe20000000a00 */
[----:B------:R-:W-:Y:S01]  /*1080*/  ULDC.64 UR38, c[0x0][0x208] ;  /* 0x0000820000267ab9 */ /* 0x000fe20000000a00 */
[----:B------:R-:W-:-:S04]  /*1090*/  ISETP.NE.U32.AND P0, PT, RZ, UR4, PT ;  /* 0x00000004ff007c0c */ /* 0x000fc8000bf05070 */
[----:B------:R-:W-:-:S13]  /*10a0*/  ISETP.NE.AND.EX P0, PT, RZ, UR5, PT, P0 ;  /* 0x00000005ff007c0c */ /* 0x000fda000bf05300 */
[----:B------:R-:W-:Y:S05]  /*10b0*/  @!P0 BRA `(.L_x_12) ;  /* 0x00000000001c8947 */ /* 0x000fea0003800000 */
[----:B------:R-:W0:Y:S02]  /*10c0*/  LDC.64 R4, c[0x0][0x598] ;  /* 0x00016600ff047b82 */ /* 0x000e240000000a00 */
[----:B0-----:R-:W2:Y:S02]  /*10d0*/  LDG.E.64 R4, desc[UR38][R4.64] ;  /* 0x0000002604047981 */ /* 0x001ea4000c1e1b00 */
[----:B--2---:R-:W-:-:S04]  /*10e0*/  ISETP.NE.U32.AND P0, PT, R4, RZ, PT ;  /* 0x000000ff0400720c */ /* 0x004fc80003f05070 */
[----:B------:R-:W-:-:S13]  /*10f0*/  ISETP.NE.AND.EX P0, PT, R5, RZ, PT, P0 ;  /* 0x000000ff0500720c */ /* 0x000fda0003f05300 */
[----:B------:R-:W-:Y:S05]  /*1100*/  @!P0 BRA `(.L_x_12) ;  /* 0x0000000000088947 */ /* 0x000fea0003800000 */
[----:B------:R0:W5:Y:S01]  /*1110*/  LD.E R90, desc[UR38][R4.64] ;  /* 0x00000026045a7980 */ /* 0x000162000c101900 */
[----:B------:R-:W-:Y:S05]  /*1120*/  BRA `(.L_x_13) ;  /* 0x0000000000247947 */ /* 0x000fea0003800000 */
.L_x_12:
[----:B------:R-:W-:Y:S02]  /*1130*/  ULDC.64 UR4, c[0x0][0x588] ;  /* 0x0001620000047ab9 */ /* 0x000fe40000000a00 */
[----:B------:R-:W-:-:S04]  /*1140*/  ISETP.NE.U32.AND P0, PT, RZ, UR4, PT ;  /* 0x00000004ff007c0c */ /* 0x000fc8000bf05070 */
[----:B------:R-:W-:-:S13]  /*1150*/  ISETP.NE.AND.EX P0, PT, RZ, UR5, PT, P0 ;  /* 0x00000005ff007c0c */ /* 0x000fda000bf05300 */
[----:B------:R-:W-:Y:S05]  /*1160*/  @!P0 BRA `(.L_x_14) ;  /* 0x00000000000c8947 */ /* 0x000fea0003800000 */
[----:B------:R-:W0:Y:S02]  /*1170*/  LDC.64 R90, c[0x0][0x588] ;  /* 0x00016200ff5a7b82 */ /* 0x000e240000000a00 */
[----:B0-----:R1:W5:Y:S01]  /*1180*/  LDG.E R90, desc[UR38][R90.64] ;  /* 0x000000265a5a7981 */ /* 0x001362000c1e1900 */
[----:B------:R-:W-:Y:S05]  /*1190*/  BRA `(.L_x_13) ;  /* 0x0000000000087947 */ /* 0x000fea0003800000 */
.L_x_14:
[----:B------:R-:W-:Y:S02]  /*11a0*/  ULDC UR4, c[0x0][0x580] ;  /* 0x0001600000047ab9 */ /* 0x000fe40000000800 */
[----:B------:R-:W-:-:S07]  /*11b0*/  IMAD.U32 R90, RZ, RZ, UR4 ;  /* 0x00000004ff5a7e24 */ /* 0x000fce000f8e00ff */
.L_x_13:
[----:B------:R-:W-:Y:S02]  /*11c0*/  ULDC.64 UR4, c[0x0][0x5a0] ;  /* 0x0001680000047ab9 */ /* 0x000fe40000000a00 */
[----:B------:R-:W-:-:S04]  /*11d0*/  ISETP.NE.U32.AND P0, PT, RZ, UR4, PT ;  /* 0x00000004ff007c0c */ /* 0x000fc8000bf05070 */
[----:B------:R-:W-:-:S13]  /*11e0*/  ISETP.NE.AND.EX P0, PT, RZ, UR5, PT, P0 ;  /* 0x00000005ff007c0c */ /* 0x000fda000bf05300 */
[----:B------:R-:W-:Y:S05]  /*11f0*/  @!P0 BRA `(.L_x_15) ;  /* 0x00000000001c8947 */ /* 0x000fea0003800000 */
[----:B0-----:R-:W0:Y:S02]  /*1200*/  LDC.64 R4, c[0x0][0x5a0] ;  /* 0x00016800ff047b82 */ /* 0x001e240000000a00 */
[----:B0-----:R-:W2:Y:S02]  /*1210*/  LDG.E.64 R4, desc[UR38][R4.64] ;  /* 0x0000002604047981 */ /* 0x001ea4000c1e1b00 */
[----:B--2---:R-:W-:-:S04]  /*1220*/  ISETP.NE.U32.AND P0, PT, R4, RZ, PT ;  /* 0x000000ff0400720c */ /* 0x004fc80003f05070 */
[----:B------:R-:W-:-:S13]  /*1230*/  ISETP.NE.AND.EX P0, PT, R5, RZ, PT, P0 ;  /* 0x000000ff0500720c */ /* 0x000fda0003f05300 */
[----:B------:R-:W-:Y:S05]  /*1240*/  @!P0 BRA `(.L_x_15) ;  /* 0x0000000000088947 */ /* 0x000fea0003800000 */
[----:B-1----:R0:W5:Y:S01]  /*1250*/  LD.E R91, desc[UR38][R4.64] ;  /* 0x00000026045b7980 */ /* 0x002162000c101900 */
[----:B------:R-:W-:Y:S05]  /*1260*/  BRA `(.L_x_16) ;  /* 0x0000000000247947 */ /* 0x000fea0003800000 */
.L_x_15:
[----:B------:R-:W-:Y:S02]  /*1270*/  ULDC.64 UR4, c[0x0][0x590] ;  /* 0x0001640000047ab9 */ /* 0x000fe40000000a00 */
[----:B------:R-:W-:-:S04]  /*1280*/  ISETP.NE.U32.AND P0, PT, RZ, UR4, PT ;  /* 0x00000004ff007c0c */ /* 0x000fc8000bf05070 */
[----:B------:R-:W-:-:S13]  /*1290*/  ISETP.NE.AND.EX P0, PT, RZ, UR5, PT, P0 ;  /* 0x00000005ff007c0c */ /* 0x000fda000bf05300 */
[----:B------:R-:W-:Y:S05]  /*12a0*/  @!P0 BRA `(.L_x_17) ;  /* 0x00000000000c8947 */ /* 0x000fea0003800000 */
[----:B0-----:R-:W1:Y:S02]  /*12b0*/  LDC.64 R4, c[0x0][0x590] ;  /* 0x00016400ff047b82 */ /* 0x001e640000000a00 */
[----:B-1----:R1:W5:Y:S01]  /*12c0*/  LDG.E R91, desc[UR38][R4.64] ;  /* 0x00000026045b7981 */ /* 0x002362000c1e1900 */
[----:B------:R-:W-:Y:S05]  /*12d0*/  BRA `(.L_x_16) ;  /* 0x0000000000087947 */ /* 0x000fea0003800000 */
.L_x_17:
[----:B------:R-:W-:Y:S02]  /*12e0*/  ULDC UR4, c[0x0][0x584] ;  /* 0x0001610000047ab9 */ /* 0x000fe40000000800 */
[----:B-1----:R-:W-:-:S07]  /*12f0*/  IMAD.U32 R91, RZ, RZ, UR4 ;  /* 0x00000004ff5b7e24 */ /* 0x002fce000f8e00ff */
.L_x_16:
[----:B------:R-:W-:-:S13]  /*1300*/  LOP3.LUT P0, RZ, R3, 0xff, RZ, 0xc0, !PT ;  /* 0x000000ff03ff7812 */ /* 0x000fda000780c0ff */
[----:B------:R-:W-:Y:S05]  /*1310*/  @!P0 EXIT ;  /* 0x000000000000894d */ /* 0x000fea0003800000 */
[----:B------:R-:W2:Y:S01]  /*1320*/  LDC R96, c[0x0][0x658] ;  /* 0x00019600ff607b82 */ /* 0x000ea20000000800 */
[----:B------:R-:W-:Y:S01]  /*1330*/  ULDC.64 UR6, c[0x0][0x288] ;  /* 0x0000a20000067ab9 */ /* 0x000fe20000000a00 */
[----:B------:R-:W-:Y:S01]  /*1340*/  LOP3.LUT R7, R7, 0x1, RZ, 0xc0, !PT ;  /* 0x0000000107077812 */ /* 0x000fe200078ec0ff */
[----:B------:R-:W-:Y:S01]  /*1350*/  UIADD3 UR4, UR7, 0x1f, URZ ;  /* 0x0000001f07047890 */ /* 0x000fe2000fffe03f */
[----:B------:R-:W-:Y:S01]  /*1360*/  SHF.R.U32.HI R3, RZ, 0x2, R98 ;  /* 0x00000002ff037819 */ /* 0x000fe20000011662 */
[----:B01----:R-:W-:Y:S01]  /*1370*/  IMAD.U32 R4, RZ, RZ, UR6 ;  /* 0x00000006ff047e24 */ /* 0x003fe2000f8e00ff */
[----:B------:R-:W-:Y:S01]  /*1380*/  SHF.R.U32.HI R0, RZ, 0x1, R0 ;  /* 0x00000001ff007819 */ /* 0x000fe20000011600 */
[----:B------:R-:W-:Y:S01]  /*1390*/  USHF.R.S32.HI UR5, URZ, 0x1f, UR4 ;  /* 0x0000001f3f057899 */ /* 0x000fe20008011404 */
[----:B------:R-:W0:Y:S01]  /*13a0*/  LDC.64 R92, c[0x0][0x5c8] ;  /* 0x00017200ff5c7b82 */ /* 0x000e220000000a00 */
[----:B------:R-:W-:Y:S01]  /*13b0*/  LOP3.LUT R97, R98, 0x3, RZ, 0xc0, !PT ;  /* 0x0000000362617812 */ /* 0x000fe200078ec0ff */
[----:B------:R-:W-:Y:S01]  /*13c0*/  IMAD.SHL.U32 R88, R7, 0x40, RZ ;  /* 0x0000004007587824 */ /* 0x000fe200078e00ff */
[----:B------:R-:W-:Y:S01]  /*13d0*/  LOP3.LUT R3, R3, 0x7, RZ, 0xc0, !PT ;  /* 0x0000000703037812 */ /* 0x000fe200078ec0ff */
[----:B------:R-:W-:Y:S01]  /*13e0*/  ULEA.HI UR5, UR5, UR4, URZ, 0x5 ;  /* 0x0000000405057291 */ /* 0x000fe2000f8f283f */
[----:B------:R-:W-:Y:S01]  /*13f0*/  LOP3.LUT R0, R0, 0x30, RZ, 0xc0, !PT ;  /* 0x0000003000007812 */ /* 0x000fe200078ec0ff */
[----:B------:R-:W-:Y:S01]  /*1400*/  IMAD R97, R97, -0x2, R4 ;  /* 0xfffffffe61617824 */ /* 0x000fe200078e0204 */
[--C-:B------:R-:W-:Y:S01]  /*1410*/  LOP3.LUT R88, R88, 0x40, R3.reuse, 0xe2, !PT ;  /* 0x0000004058587812 */ /* 0x100fe200078ee203 */
[----:B------:R-:W-:Y:S01]  /*1420*/  USHF.R.S32.HI UR43, URZ, 0x5, UR5 ;  /* 0x000000053f2b7899 */ /* 0x000fe20008011405 */
[----:B------:R-:W-:Y:S01]  /*1430*/  IADD3 R4, RZ, -R0, -R3 ;  /* 0x80000000ff047210 */ /* 0x000fe20007ffe803 */
[----:B------:R-:W-:Y:S01]  /*1440*/  IMAD.MOV.U32 R3, RZ, RZ, -0x1 ;  /* 0xffffffffff037424 */ /* 0x000fe200078e00ff */
[----:B------:R-:W-:Y:S01]  /*1450*/  LOP3.LUT R99, R98, 0x80, RZ, 0xc0, !PT ;  /* 0x0000008062637812 */ /* 0x000fe200078ec0ff */
[----:B------:R-:W-:Y:S01]  /*1460*/  IMAD.MOV.U32 R5, RZ, RZ, 0x1 ;  /* 0x00000001ff057424 */ /* 0x000fe200078e00ff */
[----:B------:R-:W-:Y:S01]  /*1470*/  UISETP.LT.AND UP0, UPT, UR43, 0x1, UPT ;  /* 0x000000012b00788c */ /* 0x000fe2000bf01270 */
[----:B------:R-:W-:Y:S01]  /*1480*/  IMAD R4, R7, -0x40, R4 ;  /* 0xffffffc007047824 */ /* 0x000fe200078e0204 */
[----:B------:R-:W-:Y:S01]  /*1490*/  ULDC UR4, c[0x0][0x284] ;  /* 0x0000a10000047ab9 */ /* 0x000fe20000000800 */
[----:B--2---:R-:W-:Y:S01]  /*14a0*/  SHF.L.U32 R3, R3, R96, RZ ;  /* 0x0000006003037219 */ /* 0x004fe200000006ff */
[----:B------:R-:W-:Y:S01]  /*14b0*/  USEL UR44, UR43, 0x1, UP0 ;  /* 0x000000012b2c7887 */ /* 0x000fe20008000000 */
[----:B------:R-:W-:Y:S01]  /*14c0*/  LOP3.LUT R88, R88, R0, RZ, 0xfc, !PT ;  /* 0x0000000058587212 */ /* 0x000fe200078efcff */
[----:B------:R-:W-:Y:S01]  /*14d0*/  IMAD.SHL.U32 R98, R98, 0x2, RZ ;  /* 0x0000000262627824 */ /* 0x000fe200078e00ff */
[----:B------:R-:W-:Y:S01]  /*14e0*/  SHF.L.U32 R96, R5, R96, RZ ;  /* 0x0000006005607219 */ /* 0x000fe200000006ff */
[----:B------:R-:W-:Y:S01]  /*14f0*/  VIADD R101, R4, UR4 ;  /* 0x0000000404657c36 */ /* 0x000fe20008000000 */
[----:B------:R-:W-:Y:S01]  /*1500*/  LOP3.LUT R114, R18, 0x1, RZ, 0xfc, !PT ;  /* 0x0000000112727812 */ /* 0x000fe200078efcff */
[----:B------:R-:W-:Y:S01]  /*1510*/  IMAD.MOV.U32 R89, RZ, RZ, RZ ;  /* 0x000000ffff597224 */ /* 0x000fe200078e00ff */
[C-C-:B0-----:R-:W-:Y:S01]  /*1520*/  SHF.L.U64.HI R94, R92.reuse, 0x7, R93.reuse ;  /* 0x000000075c5e7819 */ /* 0x141fe2000001025d */
[----:B------:R-:W-:Y:S01]  /*1530*/  UIADD3 UR44, UR43, -UR44, URZ ;  /* 0x8000002c2b2c7290 */ /* 0x000fe2000fffe03f */
[C---:B------:R-:W-:Y:S01]  /*1540*/  SHF.L.U64.HI R95, R92.reuse, 0x3, R93 ;  /* 0x000000035c5f7819 */ /* 0x040fe2000001025d */
[C---:B------:R-:W-:Y:S01]  /*1550*/  IMAD.SHL.U32 R93, R92.reuse, 0x80, RZ ;  /* 0x000000805c5d7824 */ /* 0x040fe200078e00ff */
[----:B------:R-:W-:Y:S01]  /*1560*/  SHF.R.U32.HI R99, RZ, 0x7, R99 ;  /* 0x00000007ff637819 */ /* 0x000fe20000011663 */
[----:B------:R-:W-:Y:S01]  /*1570*/  IMAD.SHL.U32 R92, R92, 0x8, RZ ;  /* 0x000000085c5c7824 */ /* 0x000fe200078e00ff */
[----:B------:R-:W-:Y:S01]  /*1580*/  LOP3.LUT R100, RZ, R3, RZ, 0x33, !PT ;  /* 0x00000003ff647212 */ /* 0x000fe200078e33ff */
[----:B------:R-:W-:Y:S01]  /*1590*/  UMOV UR40, URZ ;  /* 0x0000003f00287c82 */ /* 0x000fe20008000000 */
[----:B------:R-:W-:-:S05]  /*15a0*/  UMOV UR41, URZ ;  /* 0x0000003f00297c82 */ /* 0x000fca0008000000 */
.L_x_161:
[----:B0-----:R-:W0:Y:S01]  /*15b0*/  SHFL.IDX PT, R0, R99, RZ, 0x1f ;  /* 0x00001fff63007589 */ /* 0x001e2200000e0000 */
[----:B-1----:R-:W1:Y:S01]  /*15c0*/  S2UR UR7, SR_CgaCtaId ;  /* 0x00000000000779c3 */ /* 0x002e620000008800 */
[----:B------:R-:W-:Y:S01]  /*15d0*/  UMOV UR6, 0x400 ;  /* 0x0000040000067882 */ /* 0x000fe20000000000 */
[----:B0-----:R-:W-:Y:S01]  /*15e0*/  R2UR UR4, R0 ;  /* 0x00000000000472ca */ /* 0x001fe200000e0000 */
[----:B-1----:R-:W-:-:S12]  /*15f0*/  ULEA UR6, UR7, UR6, 0x18 ;  /* 0x0000000607067291 */ /* 0x002fd8000f8ec03f */
[----:B------:R-:W-:-:S04]  /*1600*/  ULEA.HI UR5, UR4, UR4, URZ, 0x1 ;  /* 0x0000000404057291 */ /* 0x000fc8000f8f083f */
[----:B------:R-:W-:-:S04]  /*1610*/  ULOP3.LUT UR5, UR5, 0xffffe, URZ, 0xc0, !UPT ;  /* 0x000ffffe05057892 */ /* 0x000fc8000f8ec03f */
[----:B------:R-:W-:-:S03]  /*1620*/  UIADD3 UR5, UR4, -UR5, URZ ;  /* 0x8000000504057290 */ /* 0x000fc6000fffe03f */
[----:B------:R-:W-:Y:S01]  /*1630*/  ULDC UR4, c[0x0][0x28c] ;  /* 0x0000a30000047ab9 */ /* 0x000fe20000000800 */
[----:B------:R-:W-:Y:S01]  /*1640*/  ULEA UR5, UR5, UR6, 0xc ;  /* 0x0000000605057291 */ /* 0x000fe2000f8e603f */
[----:B------:R-:W-:-:S03]  /*1650*/  ISETP.LT.AND P0, PT, RZ, UR4, PT ;  /* 0x00000004ff007c0c */ /* 0x000fc6000bf01270 */
[----:B------:R-:W-:-:S04]  /*1660*/  UIADD3 UR5, UR5, 0x180, URZ ;  /* 0x0000018005057890 */ /* 0x000fc8000fffe03f */
[----:B------:R-:W-:-:S04]  /*1670*/  USHF.R.U32.HI UR5, URZ, 0x4, UR5 ;  /* 0x000000043f057899 */ /* 0x000fc80008011605 */
[----:B------:R-:W-:-:S04]  /*1680*/  ULOP3.LUT UR5, UR5, 0x3fff, URZ, 0xc0, !UPT ;  /* 0x00003fff05057892 */ /* 0x000fc8000f8ec03f */
[----:B------:R-:W-:Y:S01]  /*1690*/  ULOP3.LUT UR45, UR5, 0x10000, URZ, 0xfc, !UPT ;  /* 0x00010000052d7892 */ /* 0x000fe2000f8efc3f */
[----:B--2345:R-:W-:Y:S11]  /*16a0*/  @P0 BRA `(.L_x_18) ;  /* 0x0000000000400947 */ /* 0x03cff60003800000 */
[----:B------:R-:W-:Y:S01]  /*16b0*/  MOV R0, 0x0 ;  /* 0x0000000000007802 */ /* 0x000fe20000000f00 */
[----:B------:R-:W-:Y:S01]  /*16c0*/  ULDC.64 UR4, c[0x4][0x68] ;  /* 0x01001a0000047ab9 */ /* 0x000fe20000000a00 */
[----:B------:R-:W-:Y:S01]  /*16d0*/  ULDC.64 UR6, c[0x4][0x8] ;  /* 0x0100020000067ab9 */ /* 0x000fe20000000a00 */
[----:B------:R-:W-:Y:S01]  /*16e0*/  IMAD.U32 R4, RZ, RZ, UR4 ;  /* 0x00000004ff047e24 */ /* 0x000fe2000f8e00ff */
[----:B------:R0:W1:Y:S01]  /*16f0*/  LDC.64 R14, c[0x4][R0] ;  /* 0x01000000000e7b82 */ /* 0x0000620000000a00 */
[----:B------:R-:W-:Y:S01]  /*1700*/  IMAD.U32 R5, RZ, RZ, UR5 ;  /* 0x00000005ff057e24 */ /* 0x000fe2000f8e00ff */
[----:B------:R-:W-:Y:S01]  /*1710*/  ULDC.64 UR4, c[0x4][0x70] ;  /* 0x01001c0000047ab9 */ /* 0x000fe20000000a00 */
[----:B------:R-:W-:Y:S02]  /*1720*/  IMAD.U32 R10, RZ, RZ, UR6 ;  /* 0x00000006ff0a7e24 */ /* 0x000fe4000f8e00ff */
[----:B------:R-:W-:Y:S02]  /*1730*/  IMAD.U32 R6, RZ, RZ, UR4 ;  /* 0x00000004ff067e24 */ /* 0x000fe4000f8e00ff */
[----:B------:R-:W-:-:S02]  /*1740*/  IMAD.U32 R7, RZ, RZ, UR5 ;  /* 0x00000005ff077e24 */ /* 0x000fc4000f8e00ff */
[----:B------:R-:W-:Y:S02]  /*1750*/  IMAD.U32 R11, RZ, RZ, UR7 ;  /* 0x00000007ff0b7e24 */ /* 0x000fe4000f8e00ff */
[----:B------:R-:W-:Y:S02]  /*1760*/  IMAD.MOV.U32 R8, RZ, RZ, 0x1e1 ;  /* 0x000001e1ff087424 */ /* 0x000fe400078e00ff */
[----:B------:R-:W-:Y:S02]  /*1770*/  IMAD.MOV.U32 R12, RZ, RZ, 0x1 ;  /* 0x00000001ff0c7424 */ /* 0x000fe400078e00ff */
[----:B0-----:R-:W-:-:S07]  /*1780*/  IMAD.MOV.U32 R13, RZ, RZ, RZ ;  /* 0x000000ffff0d7224 */ /* 0x001fce00078e00ff */
[----:B------:R-:W-:-:S07]  /*1790*/  LEPC R20, `(.L_x_18) ;  /* 0x000000001014794e */ /* 0x000fce0000000000 */
[----:B-1---5:R-:W-:Y:S05]  /*17a0*/  CALL.ABS.NOINC R14 ;  /* 0x000000000e007343 */ /* 0x022fea0003c00000 */
.L_x_18:
[----:B------:R-:W-:-:S13]  /*17b0*/  ISETP.NE.AND P0, PT, R114, 0x3, PT ;  /* 0x000000037200780c */ /* 0x000fda0003f05270 */
[----:B------:R-:W-:Y:S05]  /*17c0*/  @!P0 BRA `(.L_x_19) ;  /* 0x0000000000048947 */ /* 0x000fea0003800000 */
[----:B------:R-:W-:Y:S01]  /*17d0*/  BPT.TRAP 0x1 ;  /* 0x000000040000795c */ /* 0x000fe20000300000 */
.L_x_19:
[----:B------:R-:W0:Y:S01]  /*17e0*/  S2UR UR5, SR_CgaCtaId ;  /* 0x00000000000579c3 */ /* 0x000e220000008800 */
[----:B------:R-:W-:Y:S01]  /*17f0*/  UMOV UR4, 0x400 ;  /* 0x0000040000047882 */ /* 0x000fe20000000000 */
[----:B------:R-:W-:Y:S02]  /*1800*/  IMAD.U32 R0, RZ, RZ, UR40 ;  /* 0x00000028ff007e24 */ /* 0x000fe4000f8e00ff */
[----:B------:R-:W-:-:S03]  /*1810*/  IMAD.U32 R3, RZ, RZ, UR41 ;  /* 0x00000029ff037e24 */ /* 0x000fc6000f8e00ff */
[----:B------:R-:W-:Y:S01]  /*1820*/  SHF.L.U32 R0, R0, 0x1f, RZ ;  /* 0x0000001f00007819 */ /* 0x000fe200000006ff */
[----:B0-----:R-:W-:-:S06]  /*1830*/  ULEA UR4, UR5, UR4, 0x18 ;  /* 0x0000000405047291 */ /* 0x001fcc000f8ec03f */
[----:B------:R-:W-:-:S04]  /*1840*/  IMAD.U32 R6, RZ, RZ, UR4 ;  /* 0x00000004ff067e24 */ /* 0x000fc8000f8e00ff */
[----:B------:R-:W-:-:S04]  /*1850*/  IMAD R3, R3, 0x8, R6 ;  /* 0x0000000803037824 */ /* 0x000fc800078e0206 */
[----:B------:R0:W1:Y:S01]  /*1860*/  SYNCS.PHASECHK.TRANS64.TRYWAIT P1, [R3+URZ], R0 ;  /* 0x00000000030075a7 */ /* 0x000062000802017f */
[----:B------:R-:W-:Y:S05]  /*1870*/  @!P0 BRA `(.L_x_20) ;  /* 0x0000000000048947 */ /* 0x000fea0003800000 */
[----:B------:R-:W-:Y:S01]  /*1880*/  BPT.TRAP 0x1 ;  /* 0x000000040000795c */ /* 0x000fe20000300000 */
.L_x_20:
[----:B------:R-:W-:-:S05]  /*1890*/  IMAD.U32 R4, RZ, RZ, UR44 ;  /* 0x0000002cff047e24 */ /* 0x000fca000f8e00ff */
[----:B------:R-:W-:Y:S01]  /*18a0*/  ISETP.GE.AND P2, PT, R4, 0x1, PT ;  /* 0x000000010400780c */ /* 0x000fe20003f46270 */
[----:B-1----:R-:W-:-:S12]  /*18b0*/  @P1 BRA `(.L_x_21) ;  /* 0x0000000000081947 */ /* 0x002fd80003800000 */
[----:B------:R-:W1:Y:S02]  /*18c0*/  SYNCS.PHASECHK.TRANS64.TRYWAIT P1, [R3+URZ], R0 ;  /* 0x00000000030075a7 */ /* 0x000e64000802017f */
[----:B-1----:R-:W-:Y:S05]  /*18d0*/  @!P1 BRA `(.L_x_22) ;  /* 0x0000007400589947 */ /* 0x002fea0003800000 */
.L_x_21:
[----:B------:R-:W-:Y:S05]  /*18e0*/  WARPSYNC.ALL ;  /* 0x0000000000007948 */ /* 0x000fea0003800000 */
[----:B------:R-:W-:Y:S01]  /*18f0*/  R2UR UR4, R6 ;  /* 0x00000000060472ca */ /* 0x000fe200000e0000 */
[----:B------:R-:W-:Y:S01]  /*1900*/  ULEA UR6, UR41, UR45, 0xa ;  /* 0x0000002d29067291 */ /* 0x000fe2000f8e503f */
[----:B------:R-:W-:Y:S01]  /*1910*/  WARPGROUP.ARRIVE ;  /* 0x00000000000079c5 */ /* 0x000fe20000000000 */
[----:B------:R-:W-:Y:S01]  /*1920*/  UMOV UR9, 0x80000020 ;  /* 0x8000002000097882 */ /* 0x000fe20000000000 */
[----:B------:R-:W-:Y:S01]  /*1930*/  UMOV UR11, 0x80000020 ;  /* 0x80000020000b7882 */ /* 0x000fe20000000000 */
[----:B------:R-:W-:-:S03]  /*1940*/  UIADD3 UR7, UR6, 0x200, URZ ;  /* 0x0000020006077890 */ /* 0x000fc6000fffe03f */
[----:B------:R-:W-:-:S05]  /*1950*/  UMOV UR8, UR6 ;  /* 0x0000000600087c82 */ /* 0x000fca0008000000 */
[----:B------:R-:W-:-:S04]  /*1960*/  UIADD3 UR4, UR4, 0x2c180, URZ ;  /* 0x0002c18004047890 */ /* 0x000fc8000fffe03f */
[----:B------:R-:W-:-:S04]  /*1970*/  USHF.R.U32.HI UR4, URZ, 0x4, UR4 ;  /* 0x000000043f047899 */ /* 0x000fc80008011604 */
[----:B------:R-:W-:-:S04]  /*1980*/  ULOP3.LUT UR4, UR4, 0x3fff, URZ, 0xc0, !UPT ;  /* 0x00003fff04047892 */ /* 0x000fc8000f8ec03f */
[----:B------:R-:W-:-:S04]  /*1990*/  ULOP3.LUT UR4, UR4, 0x10000, URZ, 0xfc, !UPT ;  /* 0x0001000004047892 */ /* 0x000fc8000f8efc3f */
[----:B------:R-:W-:-:S07]  /*19a0*/  ULEA UR5, UR41, UR4, 0x8 ;  /* 0x0000000429057291 */ /* 0x000fce000f8e403f */
[----:B------:R-:W-:Y:S02]  /*19b0*/  UMOV UR10, UR5 ;  /* 0x00000005000a7c82 */ /* 0x000fe40008000000 */
[----:B------:R-:W-:Y:S01]  /*19c0*/  HGMMA.64x64x16.F32 R56, gdesc[UR8], RZ, !UPT, gsb0 ;  /* 0x00e00000083879f0 */ /* 0x000fe2000c0008ff */
[----:B------:R-:W-:Y:S01]  /*19d0*/  UMOV UR8, UR7 ;  /* 0x0000000700087c82 */ /* 0x000fe20008000000 */
[----:B------:R-:W-:Y:S01]  /*19e0*/  UMOV UR9, 0x80000020 ;  /* 0x8000002000097882 */ /* 0x000fe20000000000 */
[----:B------:R-:W-:Y:S02]  /*19f0*/  WARPGROUP.DEPBAR.LE gsb0, 0x0 ;  /* 0x00008000000079c5 */ /* 0x000fe40000010000 */
[----:B------:R-:W-:-:S06]  /*1a00*/  WARPGROUP.ARRIVE ;  /* 0x00000000000079c5 */ /* 0x000fcc0000000000 */
[----:B------:R-:W-:Y:S01]  /*1a10*/  HGMMA.64x64x16.F32 R24, gdesc[UR8], RZ, !UPT, gsb0 ;  /* 0x00e00000081879f0 */ /* 0x000fe2000c0008ff */
[----:B------:R-:W-:Y:S02]  /*1a20*/  UIADD3 UR8, UR6, 0x2, URZ ;  /* 0x0000000206087890 */ /* 0x000fe4000fffe03f */
[----:B------:R-:W-:Y:S01]  /*1a30*/  UIADD3 UR10, UR5, 0x2, URZ ;  /* 0x00000002050a7890 */ /* 0x000fe2000fffe03f */
[----:B------:R-:W-:Y:S01]  /*1a40*/  UMOV UR9, 0x80000020 ;  /* 0x8000002000097882 */ /* 0x000fe20000000000 */
[----:B------:R-:W-:Y:S01]  /*1a50*/  UMOV UR11, 0x80000020 ;  /* 0x80000020000b7882 */ /* 0x000fe20000000000 */
[----:B------:R-:W-:Y:S01]  /*1a60*/  UIADD3 UR6, UR6, 0x202, URZ ;  /* 0x0000020206067890 */ /* 0x000fe2000fffe03f */
[----:B------:R-:W-:Y:S02]  /*1a70*/  WARPGROUP.DEPBAR.LE gsb0, 0x0 ;  /* 0x00008000000079c5 */ /* 0x000fe40000010000 */
[----:B------:R-:W-:-:S06]  /*1a80*/  WARPGROUP.ARRIVE ;  /* 0x00000000000079c5 */ /* 0x000fcc0000000000 */
[----:B------:R-:W-:Y:S01]  /*1a90*/  HGMMA.64x64x16.F32 R56, gdesc[UR8], R56, gsb0 ;  /* 0x00e00000083879f0 */ /* 0x000fe20008000838 */
[----:B------:R-:W-:Y:S01]  /*1aa0*/  UMOV UR8, UR6 ;  /* 0x0000000600087c82 */ /* 0x000fe20008000000 */
[----:B------:R-:W-:Y:S01]  /*1ab0*/  UMOV UR9, 0x80000020 ;  /* 0x8000002000097882 */ /* 0x000fe20000000000 */
[----:B------:R-:W-:Y:S02]  /*1ac0*/  WARPGROUP.DEPBAR.LE gsb0, 0x0 ;  /* 0x00008000000079c5 */ /* 0x000fe40000010000 */
[----:B------:R-:W-:-:S06]  /*1ad0*/  WARPGROUP.ARRIVE ;  /* 0x00000000000079c5 */ /* 0x000fcc0000000000 */
[----:B------:R-:W-:Y:S03]  /*1ae0*/  HGMMA.64x64x16.F32 R24, gdesc[UR8], R24, gsb0 ;  /* 0x00e00000081879f0 */ /* 0x000fe60008000818 */
[----:B------:R-:W-:Y:S02]  /*1af0*/  WARPGROUP.DEPBAR.LE gsb0, 0x0 ;  /* 0x00008000000079c5 */ /* 0x000fe40000010000 */
[----:B------:R-:W-:Y:S05]  /*1b00*/  @!P2 BRA `(.L_x_23) ;  /* 0x000000040020a947 */ /* 0x000fea0003800000 */
[----:B------:R-:W-:Y:S01]  /*1b10*/  UIADD3 UR5, UR41, 0x1, URZ ;  /* 0x0000000129057890 */ /* 0x000fe2000fffe03f */
[----:B01----:R-:W-:Y:S02]  /*1b20*/  IMAD.U32 R0, RZ, RZ, UR44 ;  /* 0x0000002cff007e24 */ /* 0x003fe4000f8e00ff */
[----:B------:R-:W-:Y:S01]  /*1b30*/  IMAD.U32 R3, RZ, RZ, UR41 ;  /* 0x00000029ff037e24 */ /* 0x000fe2000f8e00ff */
[----:B------:R-:W-:-:S04]  /*1b40*/  UISETP.NE.AND UP0, UPT, UR5, 0xb, UPT ;  /* 0x0000000b0500788c */ /* 0x000fc8000bf05270 */
[----:B------:R-:W-:Y:S02]  /*1b50*/  USEL UR6, URZ, 0x1, UP0 ;  /* 0x000000013f067887 */ /* 0x000fe40008000000 */
[----:B------:R-:W-:Y:S02]  /*1b60*/  USEL UR5, UR5, URZ, UP0 ;  /* 0x0000003f05057287 */ /* 0x000fe40008000000 */
[----:B------:R-:W-:-:S06]  /*1b70*/  ULOP3.LUT UR6, UR40, UR6, URZ, 0x3c, !UPT ;  /* 0x0000000628067292 */ /* 0x000fcc000f8e3c3f */
[----:B------:R-:W-:-:S07]  /*1b80*/  IMAD.U32 R7, RZ, RZ, UR6 ;  /* 0x00000006ff077e24 */ /* 0x000fce000f8e00ff */
.L_x_30:
[----:B------:R-:W-:Y:S05]  /*1b90*/  @!P0 BRA `(.L_x_24) ;  /* 0x0000000000048947 */ /* 0x000fea0003800000 */
[----:B------:R-:W-:Y:S01]  /*1ba0*/  BPT.TRAP 0x1 ;  /* 0x000000040000795c */ /* 0x000fe20000300000 */
.L_x_24:
[----:B------:R-:W0:Y:S01]  /*1bb0*/  S2UR UR7, SR_CgaCtaId ;  /* 0x00000000000779c3 */ /* 0x000e220000008800 */
[----:B------:R-:W-:Y:S01]  /*1bc0*/  UMOV UR6, 0x400 ;  /* 0x0000040000067882 */ /* 0x000fe20000000000 */
[----:B------:R-:W-:Y:S01]  /*1bd0*/  IMAD.U32 R5, RZ, RZ, UR5 ;  /* 0x00000005ff057e24 */ /* 0x000fe2000f8e00ff */
[----:B------:R-:W-:Y:S01]  /*1be0*/  SHF.L.U32 R4, R7, 0x1f, RZ ;  /* 0x0000001f07047819 */ /* 0x000fe200000006ff */
[----:B0-----:R-:W-:-:S06]  /*1bf0*/  ULEA UR6, UR7, UR6, 0x18 ;  /* 0x0000000607067291 */ /* 0x001fcc000f8ec03f */
[----:B------:R-:W-:-:S04]  /*1c00*/  IMAD.U32 R6, RZ, RZ, UR6 ;  /* 0x00000006ff067e24 */ /* 0x000fc8000f8e00ff */
[----:B------:R-:W-:-:S04]  /*1c10*/  IMAD R5, R5, 0x8, R6 ;  /* 0x0000000805057824 */ /* 0x000fc800078e0206 */
[----:B------:R0:W1:Y:S01]  /*1c20*/  SYNCS.PHASECHK.TRANS64.TRYWAIT P1, [R5+URZ], R4 ;  /* 0x00000004050075a7 */ /* 0x000062000802017f */
[----:B------:R-:W-:Y:S05]  /*1c30*/  @!P0 BRA `(.L_x_25) ;  /* 0x0000000000048947 */ /* 0x000fea0003800000 */
[----:B------:R-:W-:Y:S01]  /*1c40*/  BPT.TRAP 0x1 ;  /* 0x000000040000795c */ /* 0x000fe20000300000 */
.L_x_25:
[----:B-1----:R-:W-:Y:S05]  /*1c50*/  @P1 BRA `(.L_x_26) ;  /* 0x0000000000081947 */ /* 0x002fea0003800000 */
[----:B------:R-:W1:Y:S02]  /*1c60*/  SYNCS.PHASECHK.TRANS64.TRYWAIT P1, [R5+URZ], R4 ;  /* 0x00000004050075a7 */ /* 0x000e64000802017f */
[----:B-1----:R-:W-:Y:S05]  /*1c70*/  @!P1 BRA `(.L_x_27) ;  /* 0x0000007000849947 */ /* 0x002fea0003800000 */
.L_x_26:
[----:B------:R-:W-:Y:S01]  /*1c80*/  ULEA UR6, UR5, UR4, 0x8 ;  /* 0x0000000405067291 */ /* 0x000fe2000f8e403f */
[----:B------:R-:W-:Y:S01]  /*1c90*/  WARPGROUP.ARRIVE ;  /* 0x00000000000079c5 */ /* 0x000fe20000000000 */
[----:B------:R-:W-:Y:S01]  /*1ca0*/  ULEA UR7, UR5, UR45, 0xa ;  /* 0x0000002d05077291 */ /* 0x000fe2000f8e503f */
[----:B------:R-:W-:Y:S01]  /*1cb0*/  UMOV UR11, 0x80000020 ;  /* 0x80000020000b7882 */ /* 0x000fe20000000000 */
[----:B------:R-:W-:Y:S02]  /*1cc0*/  UMOV UR9, 0x80000020 ;  /* 0x8000002000097882 */ /* 0x000fe40000000000 */
[----:B------:R-:W-:Y:S01]  /*1cd0*/  UIADD3 UR12, UR7, 0x200, URZ ;  /* 0x00000200070c7890 */ /* 0x000fe2000fffe03f */
[----:B------:R-:W-:Y:S02]  /*1ce0*/  UMOV UR10, UR6 ;  /* 0x00000006000a7c82 */ /* 0x000fe40008000000 */
[----:B------:R-:W-:Y:S02]  /*1cf0*/  UMOV UR8, UR7 ;  /* 0x0000000700087c82 */ /* 0x000fe40008000000 */
[----:B------:R-:W-:Y:S01]  /*1d00*/  HGMMA.64x64x16.F32 R56, gdesc[UR8], R56, gsb0 ;  /* 0x00e00000083879f0 */ /* 0x000fe20008000838 */
[----:B------:R-:W-:Y:S01]  /*1d10*/  UMOV UR9, 0x80000020 ;  /* 0x8000002000097882 */ /* 0x000fe20000000000 */
[----:B------:R-:W-:Y:S01]  /*1d20*/  UMOV UR8, UR12 ;  /* 0x0000000c00087c82 */ /* 0x000fe20008000000 */
[----:B------:R-:W-:-:S02]  /*1d30*/  WARPGROUP.DEPBAR.LE gsb0, 0x0 ;  /* 0x00008000000079c5 */ /* 0x000fc40000010000 */
[----:B------:R-:W-:-:S06]  /*1d40*/  WARPGROUP.ARRIVE ;  /* 0x00000000000079c5 */ /* 0x000fcc0000000000 */
[----:B------:R-:W-:Y:S01]  /*1d50*/  HGMMA.64x64x16.F32 R24, gdesc[UR8], R24, gsb0 ;  /* 0x00e00000081879f0 */ /* 0x000fe20008000818 */
        /* <DEDUP_REMOVED lines=15> */
[----:B------:R-:W-:Y:S01]  /*1e50*/  BPT.TRAP 0x1 ;  /* 0x000000040000795c */ /* 0x000fe20000300000 */
.L_x_28:
[----:B------:R-:W-:-:S13]  /*1e60*/  ISETP.NE.AND P1, PT, R22, RZ, PT ;  /* 0x000000ff1600720c */ /* 0x000fda0003f25270 */
[----:B01----:R-:W-:-:S04]  /*1e70*/  @P1 IMAD R4, R3, 0x8, R6 ;  /* 0x0000000803041824 */ /* 0x003fc800078e0206 */
[----:B------:R-:W-:-:S05]  /*1e80*/  @P1 VIADD R4, R4, 0x58 ;  /* 0x0000005804041836 */ /* 0x000fca0000000000 */
[----:B------:R-:W-:-:S04]  /*1e90*/  @P1 PRMT R4, R19, 0x654, R4 ;  /* 0x0000065413041816 */ /* 0x000fc80000000004 */
[----:B------:R0:W-:Y:S01]  /*1ea0*/  @P1 SYNCS.ARRIVE.TRANS64.RED.A1T0 RZ, [R4+URZ], RZ ;  /* 0x000000ff04ff19a7 */ /* 0x0001e2000810043f */
[----:B------:R-:W-:-:S13]  /*1eb0*/  ISETP.GT.U32.AND P1, PT, R18, 0x1, PT ;  /* 0x000000011200780c */ /* 0x000fda0003f24070 */
[----:B0-----:R-:W-:Y:S05]  /*1ec0*/  @P1 BRA `(.L_x_29) ;  /* 0x0000000000041947 */ /* 0x001fea0003800000 */
[----:B------:R-:W-:Y:S01]  /*1ed0*/  BPT.TRAP 0x1 ;  /* 0x000000040000795c */ /* 0x000fe20000300000 */
.L_x_29:
[----:B------:R-:W-:Y:S01]  /*1ee0*/  UIADD3 UR5, UR5, 0x1, URZ ;  /* 0x0000000105057890 */ /* 0x000fe2000fffe03f */
[C---:B------:R-:W-:Y:S01]  /*1ef0*/  ISETP.GT.AND P2, PT, R0.reuse, 0x1, PT ;  /* 0x000000010000780c */ /* 0x040fe20003f44270 */
[----:B------:R-:W-:Y:S02]  /*1f00*/  VIADD R3, R3, 0x1 ;  /* 0x0000000103037836 */ /* 0x000fe40000000000 */
[----:B------:R-:W-:Y:S01]  /*1f10*/  UISETP.NE.AND UP0, UPT, UR5, 0xb, UPT ;  /* 0x0000000b0500788c */ /* 0x000fe2000bf05270 */
[----:B------:R-:W-:Y:S02]  /*1f20*/  VIADD R0, R0, 0xffffffff ;  /* 0xffffffff00007836 */ /* 0x000fe40000000000 */
[C---:B------:R-:W-:Y:S01]  /*1f30*/  ISETP.NE.AND P1, PT, R3.reuse, 0xb, PT ;  /* 0x0000000b0300780c */ /* 0x040fe20003f25270 */
[----:B------:R-:W-:Y:S02]  /*1f40*/  USEL UR6, URZ, 0x1, UP0 ;  /* 0x000000013f067887 */ /* 0x000fe40008000000 */
[----:B------:R-:W-:Y:S01]  /*1f50*/  USEL UR5, UR5, URZ, UP0 ;  /* 0x0000003f05057287 */ /* 0x000fe20008000000 */
[----:B------:R-:W-:-:S03]  /*1f60*/  SEL R3, R3, RZ, P1 ;  /* 0x000000ff03037207 */ /* 0x000fc60000800000 */
[----:B------:R-:W-:Y:S01]  /*1f70*/  LOP3.LUT R7, R7, UR6, RZ, 0x3c, !PT ;  /* 0x0000000607077c12 */ /* 0x000fe2000f8e3cff */
[----:B------:R-:W-:Y:S07]  /*1f80*/  @P2 BRA `(.L_x_30) ;  /* 0xfffffffc00002947 */ /* 0x000fee000383ffff */
.L_x_23:
[----:B01----:R-:W0:Y:S02]  /*1f90*/  LDC R0, c[0x0][0x28c] ;  /* 0x0000a300ff007b82 */ /* 0x003e240000000800 */
[----:B0-----:R-:W-:-:S13]  /*1fa0*/  ISETP.GE.AND P1, PT, R0, 0x1, PT ;  /* 0x000000010000780c */ /* 0x001fda0003f26270 */
[----:B------:R-:W-:Y:S05]  /*1fb0*/  @!P1 BRA `(.L_x_31) ;  /* 0x0000000000449947 */ /* 0x000fea0003800000 */
[----:B------:R-:W-:Y:S05]  /*1fc0*/  @!P0 BRA `(.L_x_32) ;  /* 0x0000000000048947 */ /* 0x000fea0003800000 */
[----:B------:R-:W-:Y:S01]  /*1fd0*/  BPT.TRAP 0x1 ;  /* 0x000000040000795c */ /* 0x000fe20000300000 */
.L_x_32:
[----:B------:R-:W-:-:S13]  /*1fe0*/  ISETP.NE.AND P0, PT, R22, RZ, PT ;  /* 0x000000ff1600720c */ /* 0x000fda0003f05270 */
[----:B------:R-:W-:-:S05]  /*1ff0*/  VOTEU.ANY UP0, P0 ;  /* 0x00000000003f7886 */ /* 0x000fca0000000100 */
[----:B------:R-:W-:-:S06]  /*2000*/  @UP0 UIADD3 UR4, UR44, UR41, URZ ;  /* 0x000000292c040290 */ /* 0x000fcc000fffe03f */
[----:B------:R-:W-:Y:S02]  /*2010*/  IMAD.U32 R4, RZ, RZ, UR4 ;  /* 0x00000004ff047e24 */ /* 0x000fe4000f8e00ff */
[----:B------:R-:W-:Y:S02]  /*2020*/  IMAD.U32 R3, RZ, RZ, UR4 ;  /* 0x00000004ff037e24 */ /* 0x000fe4000f8e00ff */
[----:B------:R-:W-:-:S05]  /*2030*/  @P0 IMAD.WIDE.U32 R4, R4, -0x45d1745d, RZ ;  /* 0xba2e8ba304040825 */ /* 0x000fca00078e00ff */
[----:B------:R-:W-:-:S05]  /*2040*/  @P0 SHF.R.U32.HI R0, RZ, 0x3, R5 ;  /* 0x00000003ff000819 */ /* 0x000fca0000011605 */
[----:B------:R-:W-:-:S04]  /*2050*/  @P0 IMAD R0, R0, -0xb, R3 ;  /* 0xfffffff500000824 */ /* 0x000fc800078e0203 */
[----:B------:R-:W-:-:S04]  /*2060*/  @P0 IMAD R0, R0, 0x8, R6 ;  /* 0x0000000800000824 */ /* 0x000fc800078e0206 */
[----:B------:R-:W-:-:S05]  /*2070*/  @P0 VIADD R0, R0, 0x58 ;  /* 0x0000005800000836 */ /* 0x000fca0000000000 */
[----:B------:R-:W-:-:S04]  /*2080*/  @P0 PRMT R0, R19, 0x654, R0 ;  /* 0x0000065413000816 */ /* 0x000fc80000000000 */
[----:B------:R0:W-:Y:S01]  /*2090*/  @P0 SYNCS.ARRIVE.TRANS64.RED.A1T0 RZ, [R0+URZ], RZ ;  /* 0x000000ff00ff09a7 */ /* 0x0001e2000810043f */
[----:B------:R-:W-:-:S13]  /*20a0*/  ISETP.GT.U32.AND P0, PT, R18, 0x1, PT ;  /* 0x000000011200780c */ /* 0x000fda0003f04070 */
[----:B0-----:R-:W-:Y:S05]  /*20b0*/  @P0 BRA `(.L_x_31) ;  /* 0x0000000000040947 */ /* 0x001fea0003800000 */
[----:B------:R-:W-:Y:S01]  /*20c0*/  BPT.TRAP 0x1 ;  /* 0x000000040000795c */ /* 0x000fe20000300000 */
.L_x_31:
[----:B------:R-:W-:Y:S01]  /*20d0*/  IMAD.SHL.U32 R102, R102, 0x40, RZ ;  /* 0x0000004066667824 */ /* 0x000fe200078e00ff */
[----:B------:R-:W-:Y:S01]  /*20e0*/  UIADD3 UR41, UR43, UR41, URZ ;  /* 0x000000292b297290 */ /* 0x000fe2000fffe03f */
[----:B------:R-:W-:Y:S01]  /*20f0*/  SHF.R.S32.HI R11, RZ, 0x1f, R23 ;  /* 0x0000001fff0b7819 */ /* 0x000fe20000011417 */
[----:B------:R-:W-:Y:S01]  /*2100*/  ULDC UR7, c[0x0][0x288] ;  /* 0x0000a20000077ab9 */ /* 0x000fe20000000800 */
[----:B------:R-:W-:Y:S01]  /*2110*/  IMAD.SHL.U32 R6, R109, 0x100, RZ ;  /* 0x000001006d067824 */ /* 0x000fe200078e00ff */
[C---:B------:R-:W-:Y:S01]  /*2120*/  LOP3.LUT R8, R102.reuse, 0x6, R98, 0xf8, !PT ;  /* 0x0000000666087812 */ /* 0x040fe200078ef862 */
[----:B------:R-:W-:Y:S01]  /*2130*/  UISETP.GT.U32.AND UP0, UPT, UR41, 0xa, UPT ;  /* 0x0000000a2900788c */ /* 0x000fe2000bf04070 */
[----:B------:R-:W-:Y:S01]  /*2140*/  ISETP.GE.AND P0, PT, R102, UR7, PT ;  /* 0x0000000766007c0c */ /* 0x000fe2000bf06270 */
[----:B------:R-:W-:Y:S01]  /*2150*/  ULDC.64 UR4, c[0x0][0x5d0] ;  /* 0x0001740000047ab9 */ /* 0x000fe20000000a00 */
[----:B------:R-:W-:Y:S01]  /*2160*/  SHF.R.S32.HI R9, RZ, 0x1f, R8 ;  /* 0x0000001fff097819 */ /* 0x000fe20000011408 */
[----:B------:R-:W-:Y:S01]  /*2170*/  ULDC UR10, c[0x0][0x284] ;  /* 0x0000a100000a7ab9 */ /* 0x000fe20000000800 */
[----:B------:R-:W-:Y:S01]  /*2180*/  IMAD R0, R11, UR4, RZ ;  /* 0x000000040b007c24 */ /* 0x000fe2000f8e02ff */
[----:B------:R-:W-:Y:S01]  /*2190*/  UISETP.LT.U32.AND UP0, UPT, UR43, 0xb, UP0 ;  /* 0x0000000b2b00788c */ /* 0x000fe20008701070 */
[----:B------:R-:W-:Y:S01]  /*21a0*/  ISETP.GE.OR P0, PT, R6, UR10, P0 ;  /* 0x0000000a06007c0c */ /* 0x000fe20008706670 */
[----:B------:R-:W-:Y:S01]  /*21b0*/  UISETP.GE.U32.AND UP1, UPT, UR43, 0xb, UPT ;  /* 0x0000000b2b00788c */ /* 0x000fe2000bf26070 */
[C---:B------:R-:W-:Y:S01]  /*21c0*/  IMAD R3, R23.reuse, UR5, R0 ;  /* 0x0000000517037c24 */ /* 0x040fe2000f8e0200 */
[----:B------:R-:W-:Y:S01]  /*21d0*/  USEL UR6, URZ, 0x1, !UP0 ;  /* 0x000000013f067887 */ /* 0x000fe2000c000000 */
[----:B------:R-:W-:Y:S01]  /*21e0*/  IMAD.WIDE.U32 R4, R23, UR4, R8 ;  /* 0x0000000417047c25 */ /* 0x000fe2000f8e0008 */
[----:B------:R-:W-:Y:S01]  /*21f0*/  UIMAD.WIDE.U32 UR4, UR41, -0x45d1745d, URZ ;  /* 0xba2e8ba3290478a5 */ /* 0x000fe2000f8e003f */
[----:B------:R-:W-:-:S02]  /*2200*/  ULDC.64 UR8, c[0x0][0x5c8] ;  /* 0x0001720000087ab9 */ /* 0x000fc40000000a00 */
[----:B------:R-:W-:Y:S01]  /*2210*/  IMAD.WIDE R108, R109, 0x100, R88 ;  /* 0x000001006d6c7825 */ /* 0x000fe200078e0258 */
[----:B------:R-:W-:Y:S02]  /*2220*/  USHF.R.U32.HI UR4, URZ, 0x3, UR5 ;  /* 0x000000033f047899 */ /* 0x000fe40008011605 */
[----:B------:R-:W-:Y:S01]  /*2230*/  ULOP3.LUT UR40, UR40, UR6, URZ, 0x3c, !UPT ;  /* 0x0000000628287292 */ /* 0x000fe2000f8e3c3f */
[----:B------:R-:W-:Y:S01]  /*2240*/  IMAD R7, R109, UR8, RZ ;  /* 0x000000086d077c24 */ /* 0x000fe2000f8e02ff */
[----:B------:R-:W-:Y:S01]  /*2250*/  UIMAD UR41, UR4, -0xb, UR41 ;  /* 0xfffffff5042978a4 */ /* 0x000fe2000f8e0229 */
[----:B------:R-:W-:Y:S01]  /*2260*/  IMAD.IADD R5, R5, 0x1, R3 ;  /* 0x0000000105057824 */ /* 0x000fe200078e0203 */
[----:B------:R-:W-:Y:S01]  /*2270*/  @UP1 ULOP3.LUT UR40, UR40, 0x1, UR4, 0x78, !UPT ;  /* 0x0000000128281892 */ /* 0x000fe2000f8e7804 */
[C---:B------:R-:W-:Y:S02]  /*2280*/  IMAD R7, R108.reuse, UR9, R7 ;  /* 0x000000096c077c24 */ /* 0x040fe4000f8e0207 */
[----:B------:R-:W-:-:S04]  /*2290*/  IMAD.WIDE.U32 R112, R108, UR8, R4 ;  /* 0x000000086c707c25 */ /* 0x000fc8000f8e0004 */
[----:B------:R-:W-:Y:S01]  /*22a0*/  IMAD.MOV.U32 R0, RZ, RZ, -0x1 ;  /* 0xffffffffff007424 */ /* 0x000fe200078e00ff */
[----:B------:R-:W-:Y:S06]  /*22b0*/  @P0 BRA `(.L_x_33) ;  /* 0x0000004c00100947 */ /* 0x000fec0003800000 */
[----:B-----5:R-:W-:Y:S01]  /*22c0*/  FSETP.NEU.AND P1, PT, R91, RZ, PT ;  /* 0x000000ff5b00720b */ /* 0x020fe20003f2d000 */
[----:B------:R-:W-:Y:S01]  /*22d0*/  IMAD.IADD R4, R97, 0x1, -R102 ;  /* 0x0000000161047824 */ /* 0x000fe200078e0a66 */
[----:B------:R-:W-:Y:S01]  /*22e0*/  BSSY B0, `(.L_x_33) ;  /* 0x00004c1000007945 */ /* 0x000fe20003800000 */
[----:B------:R-:W-:Y:S02]  /*22f0*/  IMAD.IADD R3, R101, 0x1, -R6 ;  /* 0x0000000165037824 */ /* 0x000fe400078e0a06 */
[----:B------:R-:W-:Y:S01]  /*2300*/  IMAD.IADD R105, R113, 0x1, R7 ;  /* 0x0000000171697824 */ /* 0x000fe200078e0207 */
[----:B------:R-:W-:-:S04]  /*2310*/  ISETP.GT.AND P6, PT, R4, RZ, PT ;  /* 0x000000ff0400720c */ /* 0x000fc80003fc4270 */
[----:B------:R-:W-:-:S03]  /*2320*/  ISETP.GT.AND P0, PT, R3, RZ, P6 ;  /* 0x000000ff0300720c */ /* 0x000fc60003704270 */
[----:B------:R-:W-:Y:S10]  /*2330*/  @!P1 BRA `(.L_x_34) ;  /* 0x0000003400809947 */ /* 0x000ff40003800000 */
[----:B------:R-:W0:Y:S01]  /*2340*/  LDC.64 R14, c[0x0][0x5b8] ;  /* 0x00016e00ff0e7b82 */ /* 0x000e220000000a00 */
[----:B------:R-:W-:-:S07]  /*2350*/  ULDC.64 UR4, c[0x0][0x5c0] ;  /* 0x0001700000047ab9 */ /* 0x000fce0000000a00 */
[----:B------:R-:W1:Y:S08]  /*2360*/  LDC.64 R106, c[0x0][0x5b0] ;  /* 0x00016c00ff6a7b82 */ /* 0x000e700000000a00 */
[----:B------:R-:W2:Y:S01]  /*2370*/  LDC.64 R12, c[0x0][0x5a8] ;  /* 0x00016a00ff0c7b82 */ /* 0x000ea20000000a00 */
[-C--:B0-----:R-:W-:Y:S02]  /*2380*/  IMAD R6, R11, R14.reuse, RZ ;  /* 0x0000000e0b067224 */ /* 0x081fe400078e02ff */
[----:B------:R-:W-:-:S04]  /*2390*/  IMAD.WIDE.U32 R20, R23, R14, R8 ;  /* 0x0000000e17147225 */ /* 0x000fc800078e0008 */
[----:B------:R-:W-:Y:S02]  /*23a0*/  IMAD R115, R23, R15, R6 ;  /* 0x0000000f17737224 */ /* 0x000fe400078e0206 */
[-C--:B-1----:R-:W-:Y:S02]  /*23b0*/  IMAD R5, R109, R106.reuse, RZ ;  /* 0x0000006a6d057224 */ /* 0x082fe400078e02ff */
[----:B------:R-:W-:Y:S02]  /*23c0*/  IMAD.IADD R103, R21, 0x1, R115 ;  /* 0x0000000115677824 */ /* 0x000fe400078e0273 */
[----:B------:R-:W-:Y:S02]  /*23d0*/  IMAD.MOV.U32 R102, RZ, RZ, R20 ;  /* 0x000000ffff667224 */ /* 0x000fe400078e0014 */
[C---:B------:R-:W-:Y:S02]  /*23e0*/  IMAD R119, R108.reuse, R107, R5 ;  /* 0x0000006b6c777224 */ /* 0x040fe400078e0205 */
[----:B------:R-:W-:-:S04]  /*23f0*/  IMAD.WIDE.U32 R6, R108, R106, R102 ;  /* 0x0000006a6c067225 */ /* 0x000fc800078e0066 */
[----:B------:R-:W-:Y:S01]  /*2400*/  IMAD.IADD R5, R7, 0x1, R119 ;  /* 0x0000000107057824 */ /* 0x000fe200078e0277 */
[----:B--2---:R-:W-:-:S04]  /*2410*/  LEA R10, P1, R6, R12, 0x1 ;  /* 0x0000000c060a7211 */ /* 0x004fc800078208ff */
[----:B------:R-:W-:-:S05]  /*2420*/  LEA.HI.X R11, R6, R13, R5, 0x1, P1 ;  /* 0x0000000d060b7211 */ /* 0x000fca00008f0c05 */
[----:B------:R-:W2:Y:S01]  /*2430*/  @P0 LDG.E.LTC128B.U16 R5, desc[UR38][R10.64] ;  /* 0x000000260a050981 */ /* 0x000ea2000c1e1520 */
[----:B------:R-:W-:Y:S01]  /*2440*/  ISETP.GT.AND P4, PT, R4, 0x1, PT ;  /* 0x000000010400780c */ /* 0x000fe20003f84270 */
[----:B------:R-:W-:Y:S01]  /*2450*/  IMAD.WIDE.U32 R6, R108, R106, R8 ;  /* 0x0000006a6c067225 */ /* 0x000fe200078e0008 */
[----:B------:R-:W-:Y:S01]  /*2460*/  BSSY B1, `(.L_x_35) ;  /* 0x0000013000017945 */ /* 0x000fe20003800000 */
[----:B------:R-:W-:Y:S02]  /*2470*/  SHF.L.U64.HI R113, R106, 0x3, R107 ;  /* 0x000000036a717819 */ /* 0x000fe4000001026b */
[----:B------:R-:W-:Y:S01]  /*2480*/  IMAD.IADD R7, R119, 0x1, R7 ;  /* 0x0000000177077824 */ /* 0x000fe200078e0207 */
[----:B------:R-:W-:Y:S01]  /*2490*/  P2R R118, PR, RZ, 0x10 ;  /* 0x00000010ff767803 */ /* 0x000fe20000000000 */
[----:B------:R-:W-:-:S04]  /*24a0*/  IMAD.WIDE.U32 R110, R23, R14, R6 ;  /* 0x0000000e176e7225 */ /* 0x000fc800078e0006 */
[----:B------:R-:W-:Y:S01]  /*24b0*/  IMAD.IADD R7, R115, 0x1, R111 ;  /* 0x0000000173077824 */ /* 0x000fe200078e026f */
[----:B------:R-:W-:-:S04]  /*24c0*/  LEA R6, P2, R110, R12, 0x1 ;  /* 0x0000000c6e067211 */ /* 0x000fc800078408ff */
[----:B------:R-:W-:Y:S01]  /*24d0*/  LEA.HI.X R7, R110, R13, R7, 0x1, P2 ;  /* 0x0000000d6e077211 */ /* 0x000fe200010f0c07 */
[----:B--2---:R-:W-:-:S05]  /*24e0*/  HADD2.F32 R104, -RZ, R5.H0_H0 ;  /* 0x20000005ff687230 */ /* 0x004fca0000004100 */
[----:B------:R-:W-:Y:S01]  /*24f0*/  FMUL R15, R104, R91 ;  /* 0x0000005b680f7220 */ /* 0x000fe20000400000 */
[----:B------:R-:W-:-:S03]  /*2500*/  LEA R104, P1, R112, UR4, 0x1 ;  /* 0x0000000470687c11 */ /* 0x000fc6000f8208ff */
[----:B------:R-:W-:Y:S01]  /*2510*/  FFMA R15, R56, R90, R15 ;  /* 0x0000005a380f7223 */ /* 0x000fe2000000000f */
[----:B------:R-:W-:Y:S01]  /*2520*/  LEA.HI.X R105, R112, UR5, R105, 0x1, P1 ;  /* 0x0000000570697c11 */ /* 0x000fe200088f0c69 */
[----:B------:R-:W-:Y:S01]  /*2530*/  IMAD.SHL.U32 R112, R106, 0x8, RZ ;  /* 0x000000086a707824 */ /* 0x000fe200078e00ff */
[----:B------:R-:W-:Y:S02]  /*2540*/  ISETP.GT.AND P1, PT, R3, RZ, P4 ;  /* 0x000000ff0300720c */ /* 0x000fe40002724270 */
[----:B------:R-:W-:-:S05]  /*2550*/  F2FP.F16.F32.PACK_AB R15, RZ, R15 ;  /* 0x0000000fff0f723e */ /* 0x000fca00000000ff */
[----:B------:R0:W-:Y:S06]  /*2560*/  @P0 STG.E.U16 desc[UR38][R104.64], R15 ;  /* 0x0000000f68000986 */ /* 0x0001ec000c101526 */
[----:B------:R-:W-:Y:S05]  /*2570*/  @!P1 BRA `(.L_x_36) ;  /* 0x0000000000049947 */ /* 0x000fea0003800000 */
[----:B------:R1:W5:Y:S02]  /*2580*/  LDG.E.LTC128B.U16 R5, desc[UR38][R6.64+0x2] ;  /* 0x0000022606057981 */ /* 0x000364000c1e1520 */
.L_x_36:
[----:B------:R-:W-:Y:S05]  /*2590*/  BSYNC B1 ;  /* 0x0000000000017941 */ /* 0x000fea0003800000 */
.L_x_35:
[----:B-----5:R-:W-:Y:S01]  /*25a0*/  HADD2.F32 R10, -RZ, R5.H0_H0 ;  /* 0x20000005ff0a7230 */ /* 0x020fe20000004100 */
[----:B------:R-:W-:Y:S01]  /*25b0*/  ISETP.GT.AND P0, PT, R3, 0x8, P6 ;  /* 0x000000080300780c */ /* 0x000fe20003704270 */
[----:B------:R-:W-:Y:S01]  /*25c0*/  IMAD.WIDE.U32 R116, R108, R106, R112 ;  /* 0x0000006a6c747225 */ /* 0x000fe200078e0070 */
[----:B0-----:R-:W-:-:S03]  /*25d0*/  PRMT R15, R5, 0x7610, R15 ;  /* 0x00007610050f7816 */ /* 0x001fc6000000000f */
[----:B------:R-:W-:Y:S01]  /*25e0*/  FMUL R10, R10, R91 ;  /* 0x0000005b0a0a7220 */ /* 0x000fe20000400000 */
[----:B------:R-:W-:Y:S01]  /*25f0*/  IMAD.IADD R119, R119, 0x1, R117 ;  /* 0x0000000177777824 */ /* 0x000fe200078e0275 */
[----:B------:R-:W-:Y:S02]  /*2600*/  IADD3 R11, P2, R20, R116, RZ ;  /* 0x00000074140b7210 */ /* 0x000fe40007f5e0ff */
[----:B------:R-:W-:-:S03]  /*2610*/  FFMA R57, R57, R90, R10 ;  /* 0x0000005a39397223 */ /* 0x000fc6000000000a */
[----:B------:R-:W-:Y:S01]  /*2620*/  IMAD.X R56, R119, 0x1, R103, P2 ;  /* 0x0000000177387824 */ /* 0x000fe200010e0667 */
[C---:B------:R-:W-:Y:S02]  /*2630*/  LEA R10, P2, R11.reuse, R12, 0x1 ;  /* 0x0000000c0b0a7211 */ /* 0x040fe400078408ff */
[----:B------:R-:W-:Y:S02]  /*2640*/  F2FP.F16.F32.PACK_AB R57, RZ, R57 ;  /* 0x00000039ff39723e */ /* 0x000fe400000000ff */
[----:B------:R-:W-:Y:S01]  /*2650*/  LEA.HI.X R11, R11, R13, R56, 0x1, P2 ;  /* 0x0000000d0b0b7211 */ /* 0x000fe200010f0c38 */
[----:B------:R-:W-:Y:S01]  /*2660*/  @P1 IMAD.MOV.U32 R56, RZ, RZ, R104 ;  /* 0x000000ffff381224 */ /* 0x000fe200078e0068 */
[----:B------:R-:W-:Y:S01]  /*2670*/  PRMT R111, R57, 0x7610, R111 ;  /* 0x00007610396f7816 */ /* 0x000fe2000000006f */
[----:B------:R-:W-:-:S05]  /*2680*/  @P1 IMAD.MOV.U32 R57, RZ, RZ, R105 ;  /* 0x000000ffff391224 */ /* 0x000fca00078e0069 */
[----:B------:R0:W-:Y:S04]  /*2690*/  @P1 STG.E.U16 desc[UR38][R56.64+0x2], R111 ;  /* 0x0000026f38001986 */ /* 0x0001e8000c101526 */
[----:B------:R-:W2:Y:S01]  /*26a0*/  @P0 LDG.E.LTC128B.U16 R15, desc[UR38][R10.64] ;  /* 0x000000260a0f0981 */ /* 0x000ea2000c1e1520 */
[----:B------:R-:W-:Y:S01]  /*26b0*/  IADD3 R116, P1, R8, R116, RZ ;  /* 0x0000007408747210 */ /* 0x000fe20007f3e0ff */
[----:B------:R-:W-:Y:S01]  /*26c0*/  BSSY B1, `(.L_x_37) ;  /* 0x0000012000017945 */ /* 0x000fe20003800000 */
[----:B------:R-:W-:-:S03]  /*26d0*/  SHF.L.U64.HI R121, R92, 0x1, R95 ;  /* 0x000000015c797819 */ /* 0x000fc6000001025f */
[----:B------:R-:W-:Y:S01]  /*26e0*/  IMAD.X R117, R9, 0x1, R119, P1 ;  /* 0x0000000109757824 */ /* 0x000fe200008e0677 */
[----:B------:R-:W-:Y:S01]  /*26f0*/  ISETP.GT.AND P1, PT, R3, 0x8, P4 ;  /* 0x000000080300780c */ /* 0x000fe20002724270 */
[----:B------:R-:W-:Y:S02]  /*2700*/  IMAD.SHL.U32 R119, R92, 0x2, RZ ;  /* 0x000000025c777824 */ /* 0x000fe400078e00ff */
[----:B------:R-:W-:-:S04]  /*2710*/  IMAD.WIDE.U32 R116, R23, R14, R116 ;  /* 0x0000000e17747225 */ /* 0x000fc800078e0074 */
[----:B0-----:R-:W-:Y:S01]  /*2720*/  IMAD.IADD R57, R115, 0x1, R117 ;  /* 0x0000000173397824 */ /* 0x001fe200078e0275 */
[----:B------:R-:W-:-:S04]  /*2730*/  LEA R56, P3, R116, R12, 0x1 ;  /* 0x0000000c74387211 */ /* 0x000fc800078608ff */
[----:B------:R-:W-:Y:S01]  /*2740*/  LEA.HI.X R57, R116, R13, R57, 0x1, P3 ;  /* 0x0000000d74397211 */ /* 0x000fe200018f0c39 */
[----:B--2---:R-:W-:-:S05]  /*2750*/  HADD2.F32 R110, -RZ, R15.H0_H0 ;  /* 0x2000000fff6e7230 */ /* 0x004fca0000004100 */
[----:B------:R-:W-:Y:S01]  /*2760*/  FMUL R5, R110, R91 ;  /* 0x0000005b6e057220 */ /* 0x000fe20000400000 */
[----:B------:R-:W-:-:S03]  /*2770*/  IADD3 R110, P2, R119, R104, RZ ;  /* 0x00000068776e7210 */ /* 0x000fc60007f5e0ff */
[----:B------:R-:W-:Y:S02]  /*2780*/  FFMA R5, R58, R90, R5 ;  /* 0x0000005a3a057223 */ /* 0x000fe40000000005 */
[----:B------:R-:W-:-:S03]  /*2790*/  IMAD.X R111, R121, 0x1, R105, P2 ;  /* 0x00000001796f7824 */ /* 0x000fc600010e0669 */
[----:B------:R-:W-:-:S05]  /*27a0*/  F2FP.F16.F32.PACK_AB R5, RZ, R5 ;  /* 0x00000005ff05723e */ /* 0x000fca00000000ff */
[----:B------:R0:W-:Y:S01]  /*27b0*/  @P0 STG.E.U16 desc[UR38][R110.64], R5 ;  /* 0x000000056e000986 */ /* 0x0001e2000c101526 */
[----:B------:R-:W-:Y:S05]  /*27c0*/  @!P1 BRA `(.L_x_38) ;  /* 0x0000000000049947 */ /* 0x000fea0003800000 */
[----:B------:R2:W5:Y:S02]  /*27d0*/  LDG.E.LTC128B.U16 R15, desc[UR38][R56.64+0x2] ;  /* 0x00000226380f7981 */ /* 0x000564000c1e1520 */
.L_x_38:
[----:B------:R-:W-:Y:S05]  /*27e0*/  BSYNC B1 ;  /* 0x0000000000017941 */ /* 0x000fea0003800000 */
.L_x_37:
[----:B-----5:R-:W-:Y:S01]  /*27f0*/  HADD2.F32 R10, -RZ, R15.H0_H0 ;  /* 0x2000000fff0a7230 */ /* 0x020fe20000004100 */
[----:B------:R-:W-:Y:S01]  /*2800*/  ISETP.GT.AND P4, PT, R4, 0x8, PT ;  /* 0x000000080400780c */ /* 0x000fe20003f84270 */
[----:B------:R-:W-:Y:S01]  /*2810*/  IMAD.MOV.U32 R58, RZ, RZ, R110 ;  /* 0x000000ffff3a7224 */ /* 0x000fe200078e006e */
[----:B------:R-:W-:Y:S01]  /*2820*/  BSSY B1, `(.L_x_39) ;  /* 0x000000b000017945 */ /* 0x000fe20003800000 */
[----:B------:R-:W-:Y:S01]  /*2830*/  PRMT R116, R15, 0x7610, R116 ;  /* 0x000076100f747816 */ /* 0x000fe20000000074 */
[----:B------:R-:W-:Y:S01]  /*2840*/  FMUL R10, R10, R91 ;  /* 0x0000005b0a0a7220 */ /* 0x000fe20000400000 */
[----:B------:R-:W-:Y:S02]  /*2850*/  ISETP.GT.AND P0, PT, R3, RZ, P4 ;  /* 0x000000ff0300720c */ /* 0x000fe40002704270 */
[----:B------:R-:W-:Y:S01]  /*2860*/  P2R R117, PR, RZ, 0x10 ;  /* 0x00000010ff757803 */ /* 0x000fe20000000000 */
[----:B------:R-:W-:Y:S01]  /*2870*/  FFMA R10, R59, R90, R10 ;  /* 0x0000005a3b0a7223 */ /* 0x000fe2000000000a */
[----:B------:R-:W-:-:S04]  /*2880*/  IMAD.MOV.U32 R59, RZ, RZ, R111 ;  /* 0x000000ffff3b7224 */ /* 0x000fc800078e006f */
[----:B------:R-:W-:-:S05]  /*2890*/  F2FP.F16.F32.PACK_AB R10, RZ, R10 ;  /* 0x0000000aff0a723e */ /* 0x000fca00000000ff */
[----:B------:R3:W-:Y:S01]  /*28a0*/  @P1 STG.E.U16 desc[UR38][R58.64+0x2], R10 ;  /* 0x0000020a3a001986 */ /* 0x0007e2000c101526 */
[----:B------:R-:W-:Y:S05]  /*28b0*/  @!P0 BRA `(.L_x_40) ;  /* 0x0000000000048947 */ /* 0x000fea0003800000 */
[----:B------:R4:W5:Y:S02]  /*28c0*/  LDG.E.LTC128B.U16 R116, desc[UR38][R6.64+0x10] ;  /* 0x0000102606747981 */ /* 0x000964000c1e1520 */
.L_x_40:
[----:B------:R-:W-:Y:S05]  /*28d0*/  BSYNC B1 ;  /* 0x0000000000017941 */ /* 0x000fea0003800000 */
.L_x_39:
[----:B---3-5:R-:W-:Y:S01]  /*28e0*/  HADD2.F32 R10, -RZ, R116.H0_H0 ;  /* 0x20000074ff0a7230 */ /* 0x028fe20000004100 */
[C---:B0-----:R-:W-:Y:S01]  /*28f0*/  SHF.L.U64.HI R5, R93.reuse, 0x1, R94 ;  /* 0x000000015d057819 */ /* 0x041fe2000001025e */
[----:B------:R-:W-:Y:S01]  /*2900*/  IMAD.SHL.U32 R15, R93, 0x2, RZ ;  /* 0x000000025d0f7824 */ /* 0x000fe200078e00ff */
[----:B------:R-:W-:Y:S01]  /*2910*/  ISETP.GT.AND P3, PT, R4, 0x9, PT ;  /* 0x000000090400780c */ /* 0x000fe20003f64270 */
[----:B------:R-:W-:Y:S01]  /*2920*/  BSSY B1, `(.L_x_41) ;  /* 0x000000b000017945 */ /* 0x000fe20003800000 */
[----:B------:R-:W-:Y:S02]  /*2930*/  FMUL R11, R10, R91 ;  /* 0x0000005b0a0b7220 */ /* 0x000fe40000400000 */
[----:B------:R-:W-:Y:S02]  /*2940*/  IADD3 R10, P1, P2, R15, R104, R119 ;  /* 0x000000680f0a7210 */ /* 0x000fe40007a3e077 */
[----:B------:R-:W-:Y:S01]  /*2950*/  FFMA R60, R60, R90, R11 ;  /* 0x0000005a3c3c7223 */ /* 0x000fe2000000000b */
[----:B------:R-:W-:-:S02]  /*2960*/  P2R R119, PR, RZ, 0x8 ;  /* 0x00000008ff777803 */ /* 0x000fc40000000000 */
[----:B------:R-:W-:Y:S02]  /*2970*/  IADD3.X R11, R5, R105, R121, P1, P2 ;  /* 0x00000069050b7210 */ /* 0x000fe40000fe4479 */
[----:B------:R-:W-:Y:S02]  /*2980*/  F2FP.F16.F32.PACK_AB R60, RZ, R60 ;  /* 0x0000003cff3c723e */ /* 0x000fe400000000ff */
[----:B------:R-:W-:-:S03]  /*2990*/  ISETP.GT.AND P1, PT, R3, RZ, P3 ;  /* 0x000000ff0300720c */ /* 0x000fc60001f24270 */
[----:B------:R0:W-:Y:S10]  /*29a0*/  @P0 STG.E.U16 desc[UR38][R104.64+0x10], R60 ;  /* 0x0000103c68000986 */ /* 0x0001f4000c101526 */
[----:B------:R-:W-:Y:S05]  /*29b0*/  @!P1 BRA `(.L_x_42) ;  /* 0x0000000000049947 */ /* 0x000fea0003800000 */
[----:B------:R3:W5:Y:S02]  /*29c0*/  LDG.E.LTC128B.U16 R116, desc[UR38][R6.64+0x12] ;  /* 0x0000122606747981 */ /* 0x000764000c1e1520 */
.L_x_42:
[----:B------:R-:W-:Y:S05]  /*29d0*/  BSYNC B1 ;  /* 0x0000000000017941 */ /* 0x000fea0003800000 */
.L_x_41:
[----:B0----5:R-:W-:Y:S01]  /*29e0*/  HADD2.F32 R60, -RZ, R116.H0_H0 ;  /* 0x20000074ff3c7230 */ /* 0x021fe20000004100 */
[----:B------:R-:W-:Y:S01]  /*29f0*/  ISETP.GT.AND P0, PT, R3, 0x8, P4 ;  /* 0x000000080300780c */ /* 0x000fe20002704270 */
[----:B------:R-:W-:Y:S03]  /*2a00*/  BSSY B1, `(.L_x_43) ;  /* 0x000000a000017945 */ /* 0x000fe60003800000 */
[----:B------:R-:W-:-:S04]  /*2a10*/  FMUL R60, R60, R91 ;  /* 0x0000005b3c3c7220 */ /* 0x000fc80000400000 */
[----:B------:R-:W-:Y:S01]  /*2a20*/  FFMA R60, R61, R90, R60 ;  /* 0x0000005a3d3c7223 */ /* 0x000fe2000000003c */
[----:B------:R-:W-:-:S04]  /*2a30*/  @P1 IMAD.MOV.U32 R61, RZ, RZ, R105 ;  /* 0x000000ffff3d1224 */ /* 0x000fc800078e0069 */
[----:B------:R-:W-:-:S04]  /*2a40*/  F2FP.F16.F32.PACK_AB R60, RZ, R60 ;  /* 0x0000003cff3c723e */ /* 0x000fc800000000ff */
[----:B------:R-:W-:Y:S01]  /*2a50*/  PRMT R120, R60, 0x7610, R120 ;  /* 0x000076103c787816 */ /* 0x000fe20000000078 */
[----:B------:R-:W-:-:S05]  /*2a60*/  @P1 IMAD.MOV.U32 R60, RZ, RZ, R104 ;  /* 0x000000ffff3c1224 */ /* 0x000fca00078e0068 */
[----:B------:R0:W-:Y:S01]  /*2a70*/  @P1 STG.E.U16 desc[UR38][R60.64+0x12], R120 ;  /* 0x000012783c001986 */ /* 0x0001e2000c101526 */
[----:B------:R-:W-:Y:S05]  /*2a80*/  @!P0 BRA `(.L_x_44) ;  /* 0x0000000000048947 */ /* 0x000fea0003800000 */
[----:B------:R0:W5:Y:S02]  /*2a90*/  LDG.E.LTC128B.U16 R116, desc[UR38][R56.64+0x10] ;  /* 0x0000102638747981 */ /* 0x000164000c1e1520 */
.L_x_44:
[----:B------:R-:W-:Y:S05]  /*2aa0*/  BSYNC B1 ;  /* 0x0000000000017941 */ /* 0x000fea0003800000 */
.L_x_43:
[----:B0----5:R-:W-:Y:S01]  /*2ab0*/  HADD2.F32 R60, -RZ, R116.H0_H0 ;  /* 0x20000074ff3c7230 */ /* 0x021fe20000004100 */
[----:B------:R-:W-:Y:S01]  /*2ac0*/  ISETP.GT.AND P1, PT, R3, 0x8, P3 ;  /* 0x000000080300780c */ /* 0x000fe20001f24270 */
[----:B------:R-:W-:Y:S03]  /*2ad0*/  BSSY B1, `(.L_x_45) ;  /* 0x0000007000017945 */ /* 0x000fe60003800000 */
[----:B------:R-:W-:-:S04]  /*2ae0*/  FMUL R61, R60, R91 ;  /* 0x0000005b3c3d7220 */ /* 0x000fc80000400000 */
[----:B------:R-:W-:-:S05]  /*2af0*/  FFMA R61, R62, R90, R61 ;  /* 0x0000005a3e3d7223 */ /* 0x000fca000000003d */
[----:B------:R-:W-:-:S05]  /*2b00*/  F2FP.F16.F32.PACK_AB R61, RZ, R61 ;  /* 0x0000003dff3d723e */ /* 0x000fca00000000ff */
[----:B------:R0:W-:Y:S01]  /*2b10*/  @P0 STG.E.U16 desc[UR38][R58.64+0x10], R61 ;  /* 0x0000103d3a000986 */ /* 0x0001e2000c101526 */
[----:B------:R-:W-:Y:S05]  /*2b20*/  @!P1 BRA `(.L_x_46) ;  /* 0x0000000000049947 */ /* 0x000fea0003800000 */
[----:B------:R0:W5:Y:S02]  /*2b30*/  LDG.E.LTC128B.U16 R116, desc[UR38][R56.64+0x12] ;  /* 0x0000122638747981 */ /* 0x000164000c1e1520 */
.L_x_46:
[----:B------:R-:W-:Y:S05]  /*2b40*/  BSYNC B1 ;  /* 0x0000000000017941 */ /* 0x000fea0003800000 */
.L_x_45:
[----:B-----5:R-:W-:Y:S01]  /*2b50*/  HADD2.F32 R60, -RZ, R116.H0_H0 ;  /* 0x20000074ff3c7230 */ /* 0x020fe20000004100 */
[----:B------:R-:W-:Y:S01]  /*2b60*/  IADD3 R123, P0, R108, 0x80, RZ ;  /* 0x000000806c7b7810 */ /* 0x000fe20007f1e0ff */
[----:B------:R-:W-:Y:S01]  /*2b70*/  BSSY B1, `(.L_x_47) ;  /* 0x000000b000017945 */ /* 0x000fe20003800000 */
[----:B------:R-:W-:Y:S02]  /*2b80*/  ISETP.GT.AND P2, PT, R4, 0x10, PT ;  /* 0x000000100400780c */ /* 0x000fe40003f44270 */
[----:B------:R-:W-:Y:S01]  /*2b90*/  FMUL R60, R60, R91 ;  /* 0x0000005b3c3c7220 */ /* 0x000fe20000400000 */
[----:B------:R-:W-:Y:S01]  /*2ba0*/  IMAD.X R109, RZ, RZ, R109, P0 ;  /* 0x000000ffff6d7224 */ /* 0x000fe200000e066d */
[----:B------:R-:W-:Y:S02]  /*2bb0*/  ISETP.GT.AND P0, PT, R3, RZ, P2 ;  /* 0x000000ff0300720c */ /* 0x000fe40001704270 */
[----:B------:R-:W-:Y:S01]  /*2bc0*/  FFMA R60, R63, R90, R60 ;  /* 0x0000005a3f3c7223 */ /* 0x000fe2000000003c */
[----:B------:R-:W-:-:S04]  /*2bd0*/  P2R R120, PR, RZ, 0x4 ;  /* 0x00000004ff787803 */ /* 0x000fc80000000000 */
[----:B------:R-:W-:-:S05]  /*2be0*/  F2FP.F16.F32.PACK_AB R60, RZ, R60 ;  /* 0x0000003cff3c723e */ /* 0x000fca00000000ff */
[----:B------:R0:W-:Y:S01]  /*2bf0*/  @P1 STG.E.U16 desc[UR38][R58.64+0x12], R60 ;  /* 0x0000123c3a001986 */ /* 0x0001e2000c101526 */
[----:B------:R-:W-:Y:S05]  /*2c00*/  @!P0 BRA `(.L_x_48) ;  /* 0x0000000000048947 */ /* 0x000fea0003800000 */
[----:B------:R0:W5:Y:S02]  /*2c10*/  LDG.E.LTC128B.U16 R116, desc[UR38][R6.64+0x20] ;  /* 0x0000202606747981 */ /* 0x000164000c1e1520 */
.L_x_48:
[----:B------:R-:W-:Y:S05]  /*2c20*/  BSYNC B1 ;  /* 0x0000000000017941 */ /* 0x000fea0003800000 */
.L_x_47:
[----:B0----5:R-:W-:Y:S01]  /*2c30*/  HADD2.F32 R60, -RZ, R116.H0_H0 ;  /* 0x20000074ff3c7230 */ /* 0x021fe20000004100 */
[----:B------:R-:W-:Y:S01]  /*2c40*/  ISETP.GT.AND P1, PT, R4, 0x11, PT ;  /* 0x000000110400780c */ /* 0x000fe20003f24270 */
[-C--:B------:R-:W-:Y:S01]  /*2c50*/  IMAD.WIDE.U32 R62, R123, R106.reuse, R8 ;  /* 0x0000006a7b3e7225 */ /* 0x080fe200078e0008 */
[----:B------:R-:W-:Y:S03]  /*2c60*/  BSSY B1, `(.L_x_49) ;  /* 0x0000021000017945 */ /* 0x000fe60003800000 */
[----:B------:R-:W-:Y:S01]  /*2c70*/  FMUL R21, R60, R91 ;  /* 0x0000005b3c157220 */ /* 0x000fe20000400000 */
[----:B------:R-:W-:-:S03]  /*2c80*/  IMAD R60, R109, R106, RZ ;  /* 0x0000006a6d3c7224 */ /* 0x000fc600078e02ff */
[----:B------:R-:W-:Y:S01]  /*2c90*/  FFMA R21, R64, R90, R21 ;  /* 0x0000005a40157223 */ /* 0x000fe20000000015 */
[C---:B------:R-:W-:Y:S02]  /*2ca0*/  IMAD R121, R123.reuse, R107, R60 ;  /* 0x0000006b7b797224 */ /* 0x040fe400078e023c */
[----:B------:R-:W-:Y:S02]  /*2cb0*/  IMAD.WIDE.U32 R60, R123, R106, R102 ;  /* 0x0000006a7b3c7225 */ /* 0x000fe400078e0066 */
[----:B------:R-:W-:Y:S02]  /*2cc0*/  F2FP.F16.F32.PACK_AB R21, RZ, R21 ;  /* 0x00000015ff15723e */ /* 0x000fe400000000ff */
[----:B------:R-:W-:Y:S02]  /*2cd0*/  IMAD.IADD R63, R121, 0x1, R63 ;  /* 0x00000001793f7824 */ /* 0x000fe400078e023f */
[----:B------:R-:W-:Y:S01]  /*2ce0*/  PRMT R107, R21, 0x7610, R107 ;  /* 0x00007610156b7816 */ /* 0x000fe2000000006b */
[----:B------:R-:W-:-:S02]  /*2cf0*/  IMAD.IADD R21, R61, 0x1, R121 ;  /* 0x000000013d157824 */ /* 0x000fc400078e0279 */
[----:B------:R-:W-:Y:S02]  /*2d00*/  IMAD.WIDE.U32 R108, R23, R14, R62 ;  /* 0x0000000e176c7225 */ /* 0x000fe400078e003e */
[----:B------:R0:W-:Y:S01]  /*2d10*/  @P0 STG.E.U16 desc[UR38][R104.64+0x20], R107 ;  /* 0x0000206b68000986 */ /* 0x0001e2000c101526 */
[----:B------:R-:W-:-:S04]  /*2d20*/  LEA R62, P0, R60, R12, 0x1 ;  /* 0x0000000c3c3e7211 */ /* 0x000fc800078008ff */
[----:B------:R-:W-:Y:S01]  /*2d30*/  LEA.HI.X R63, R60, R13, R21, 0x1, P0 ;  /* 0x0000000d3c3f7211 */ /* 0x000fe200000f0c15 */
[----:B------:R-:W-:Y:S01]  /*2d40*/  IMAD.IADD R21, R115, 0x1, R109 ;  /* 0x0000000173157824 */ /* 0x000fe200078e026d */
[----:B------:R-:W-:-:S04]  /*2d50*/  LEA R60, P0, R108, R12, 0x1 ;  /* 0x0000000c6c3c7211 */ /* 0x000fc800078008ff */
[----:B------:R-:W-:Y:S01]  /*2d60*/  LEA.HI.X R61, R108, R13, R21, 0x1, P0 ;  /* 0x0000000d6c3d7211 */ /* 0x000fe200000f0c15 */
[----:B0-----:R-:W-:-:S04]  /*2d70*/  IMAD.WIDE.U32 R106, R123, R106, R112 ;  /* 0x0000006a7b6a7225 */ /* 0x001fc800078e0070 */
[----:B------:R-:W-:Y:S01]  /*2d80*/  IMAD.IADD R121, R121, 0x1, R107 ;  /* 0x0000000179797824 */ /* 0x000fe200078e026b */
[----:B------:R-:W-:-:S05]  /*2d90*/  IADD3 R64, P0, R20, R106, RZ ;  /* 0x0000006a14407210 */ /* 0x000fca0007f1e0ff */
[----:B------:R-:W-:Y:S01]  /*2da0*/  IMAD.X R102, R121, 0x1, R103, P0 ;  /* 0x0000000179667824 */ /* 0x000fe200000e0667 */
[----:B------:R-:W-:-:S05]  /*2db0*/  IADD3 R20, P0, R8, R106, RZ ;  /* 0x0000006a08147210 */ /* 0x000fca0007f1e0ff */
[----:B------:R-:W-:Y:S01]  /*2dc0*/  IMAD.X R21, R9, 0x1, R121, P0 ;  /* 0x0000000109157824 */ /* 0x000fe200000e0679 */
[----:B------:R-:W-:Y:S01]  /*2dd0*/  LEA R8, P0, R64, R12, 0x1 ;  /* 0x0000000c40087211 */ /* 0x000fe200078008ff */
[----:B------:R-:W-:-:S03]  /*2de0*/  IMAD.WIDE.U32 R20, R23, R14, R20 ;  /* 0x0000000e17147225 */ /* 0x000fc600078e0014 */
[----:B------:R-:W-:Y:S02]  /*2df0*/  LEA.HI.X R9, R64, R13, R102, 0x1, P0 ;  /* 0x0000000d40097211 */ /* 0x000fe400000f0c66 */
[----:B------:R-:W-:Y:S01]  /*2e00*/  P2R R23, PR, RZ, 0x2 ;  /* 0x00000002ff177803 */ /* 0x000fe20000000000 */
[----:B------:R-:W-:Y:S01]  /*2e10*/  IMAD.IADD R115, R115, 0x1, R21 ;  /* 0x0000000173737824 */ /* 0x000fe200078e0215 */
[----:B------:R-:W-:-:S04]  /*2e20*/  LEA R12, P0, R20, R12, 0x1 ;  /* 0x0000000c140c7211 */ /* 0x000fc800078008ff */
[----:B------:R-:W-:Y:S02]  /*2e30*/  LEA.HI.X R13, R20, R13, R115, 0x1, P0 ;  /* 0x0000000d140d7211 */ /* 0x000fe400000f0c73 */
[----:B------:R-:W-:-:S13]  /*2e40*/  ISETP.GT.AND P0, PT, R3, RZ, P1 ;  /* 0x000000ff0300720c */ /* 0x000fda0000f04270 */
[----:B------:R-:W-:Y:S05]  /*2e50*/  @!P0 BRA `(.L_x_50) ;  /* 0x0000000000048947 */ /* 0x000fea0003800000 */
[----:B------:R0:W5:Y:S02]  /*2e60*/  LDG.E.LTC128B.U16 R116, desc[UR38][R6.64+0x22] ;  /* 0x0000222606747981 */ /* 0x000164000c1e1520 */
.L_x_50:
[----:B------:R-:W-:Y:S05]  /*2e70*/  BSYNC B1 ;  /* 0x0000000000017941 */ /* 0x000fea0003800000 */
.L_x_49:
[----:B-----5:R-:W-:Y:S01]  /*2e80*/  HADD2.F32 R14, -RZ, R116.H0_H0 ;  /* 0x20000074ff0e7230 */ /* 0x020fe20000004100 */
[----:B------:R-:W-:Y:S01]  /*2e90*/  BSSY B1, `(.L_x_51) ;  /* 0x000000a000017945 */ /* 0x000fe20003800000 */
[----:B------:R-:W-:Y:S02]  /*2ea0*/  @P0 IMAD.MOV.U32 R20, RZ, RZ, R104 ;  /* 0x000000ffff140224 */ /* 0x000fe400078e0068 */
[----:B------:R-:W-:Y:S02]  /*2eb0*/  @P0 IMAD.MOV.U32 R21, RZ, RZ, R105 ;  /* 0x000000ffff150224 */ /* 0x000fe400078e0069 */
[----:B------:R-:W-:-:S04]  /*2ec0*/  FMUL R14, R14, R91 ;  /* 0x0000005b0e0e7220 */ /* 0x000fc80000400000 */
[----:B------:R-:W-:-:S05]  /*2ed0*/  FFMA R14, R65, R90, R14 ;  /* 0x0000005a410e7223 */ /* 0x000fca000000000e */
[----:B------:R-:W-:-:S05]  /*2ee0*/  F2FP.F16.F32.PACK_AB R14, RZ, R14 ;  /* 0x0000000eff0e723e */ /* 0x000fca00000000ff */
[----:B------:R0:W-:Y:S01]  /*2ef0*/  @P0 STG.E.U16 desc[UR38][R20.64+0x22], R14 ;  /* 0x0000220e14000986 */ /* 0x0001e2000c101526 */
[----:B------:R-:W-:-:S13]  /*2f00*/  ISETP.GT.AND P0, PT, R3, 0x8, P2 ;  /* 0x000000080300780c */ /* 0x000fda0001704270 */
[----:B0-----:R-:W-:Y:S05]  /*2f10*/  @!P0 BRA `(.L_x_52) ;  /* 0x0000000000048947 */ /* 0x001fea0003800000 */
[----:B------:R0:W5:Y:S02]  /*2f20*/  LDG.E.LTC128B.U16 R116, desc[UR38][R56.64+0x20] ;  /* 0x0000202638747981 */ /* 0x000164000c1e1520 */
.L_x_52:
[----:B------:R-:W-:Y:S05]  /*2f30*/  BSYNC B1 ;  /* 0x0000000000017941 */ /* 0x000fea0003800000 */
.L_x_51:
[----:B-----5:R-:W-:Y:S01]  /*2f40*/  HADD2.F32 R14, -RZ, R116.H0_H0 ;  /* 0x20000074ff0e7230 */ /* 0x020fe20000004100 */
[----:B------:R-:W-:Y:S04]  /*2f50*/  BSSY B1, `(.L_x_53) ;  /* 0x0000008000017945 */ /* 0x000fe80003800000 */
[----:B------:R-:W-:-:S04]  /*2f60*/  FMUL R21, R14, R91 ;  /* 0x0000005b0e157220 */ /* 0x000fc80000400000 */
[----:B------:R-:W-:-:S05]  /*2f70*/  FFMA R21, R66, R90, R21 ;  /* 0x0000005a42157223 */ /* 0x000fca0000000015 */
[----:B------:R-:W-:-:S05]  /*2f80*/  F2FP.F16.F32.PACK_AB R21, RZ, R21 ;  /* 0x00000015ff15723e */ /* 0x000fca00000000ff */
[----:B------:R0:W-:Y:S01]  /*2f90*/  @P0 STG.E.U16 desc[UR38][R58.64+0x20], R21 ;  /* 0x000020153a000986 */ /* 0x0001e2000c101526 */
[----:B------:R-:W-:-:S13]  /*2fa0*/  ISETP.GT.AND P0, PT, R3, 0x8, P1 ;  /* 0x000000080300780c */ /* 0x000fda0000f04270 */
[----:B0-----:R-:W-:Y:S05]  /*2fb0*/  @!P0 BRA `(.L_x_54) ;  /* 0x0000000000048947 */ /* 0x001fea0003800000 */
[----:B------:R0:W5:Y:S02]  /*2fc0*/  LDG.E.LTC128B.U16 R116, desc[UR38][R56.64+0x22] ;  /* 0x0000222638747981 */ /* 0x000164000c1e1520 */
.L_x_54:
[----:B------:R-:W-:Y:S05]  /*2fd0*/  BSYNC B1 ;  /* 0x0000000000017941 */ /* 0x000fea0003800000 */
.L_x_53:
[----:B-----5:R-:W-:Y:S01]  /*2fe0*/  HADD2.F32 R14, -RZ, R116.H0_H0 ;  /* 0x20000074ff0e7230 */ /* 0x020fe20000004100 */
[----:B------:R-:W-:Y:S01]  /*2ff0*/  ISETP.GT.AND P2, PT, R4, 0x18, PT ;  /* 0x000000180400780c */ /* 0x000fe20003f44270 */
[----:B------:R-:W-:Y:S03]  /*3000*/  BSSY B1, `(.L_x_55) ;  /* 0x0000009000017945 */ /* 0x000fe60003800000 */
[----:B------:R-:W-:Y:S01]  /*3010*/  FMUL R14, R14, R91 ;  /* 0x0000005b0e0e7220 */ /* 0x000fe20000400000 */
[----:B------:R-:W-:-:S03]  /*3020*/  P2R R102, PR, RZ, 0x4 ;  /* 0x00000004ff667803 */ /* 0x000fc60000000000 */
[----:B------:R-:W-:-:S05]  /*3030*/  FFMA R14, R67, R90, R14 ;  /* 0x0000005a430e7223 */ /* 0x000fca000000000e */
[----:B------:R-:W-:-:S05]  /*3040*/  F2FP.F16.F32.PACK_AB R14, RZ, R14 ;  /* 0x0000000eff0e723e */ /* 0x000fca00000000ff */
[----:B------:R0:W-:Y:S01]  /*3050*/  @P0 STG.E.U16 desc[UR38][R58.64+0x22], R14 ;  /* 0x0000220e3a000986 */ /* 0x0001e2000c101526 */
[----:B------:R-:W-:-:S13]  /*3060*/  ISETP.GT.AND P0, PT, R3, RZ, P2 ;  /* 0x000000ff0300720c */ /* 0x000fda0001704270 */
[----:B0-----:R-:W-:Y:S05]  /*3070*/  @!P0 BRA `(.L_x_56) ;  /* 0x0000000000048947 */ /* 0x001fea0003800000 */
[----:B------:R0:W5:Y:S02]  /*3080*/  LDG.E.LTC128B.U16 R116, desc[UR38][R6.64+0x30] ;  /* 0x0000302606747981 */ /* 0x000164000c1e1520 */
.L_x_56:
[----:B------:R-:W-:Y:S05]  /*3090*/  BSYNC B1 ;  /* 0x0000000000017941 */ /* 0x000fea0003800000 */
.L_x_55:
[----:B-----5:R-:W-:Y:S01]  /*30a0*/  HADD2.F32 R14, -RZ, R116.H0_H0 ;  /* 0x20000074ff0e7230 */ /* 0x020fe20000004100 */
[----:B------:R-:W-:Y:S01]  /*30b0*/  ISETP.GT.AND P1, PT, R4, 0x19, PT ;  /* 0x000000190400780c */ /* 0x000fe20003f24270 */
[----:B------:R-:W-:Y:S01]  /*30c0*/  @P0 IMAD.MOV.U32 R20, RZ, RZ, R104 ;  /* 0x000000ffff140224 */ /* 0x000fe200078e0068 */
[----:B------:R-:W-:Y:S02]  /*30d0*/  BSSY B1, `(.L_x_57) ;  /* 0x000000b000017945 */ /* 0x000fe40003800000 */
[----:B------:R-:W-:-:S04]  /*30e0*/  FMUL R21, R14, R91 ;  /* 0x0000005b0e157220 */ /* 0x000fc80000400000 */
[----:B------:R-:W-:Y:S01]  /*30f0*/  FFMA R21, R68, R90, R21 ;  /* 0x0000005a44157223 */ /* 0x000fe20000000015 */
[----:B------:R-:W-:-:S04]  /*3100*/  P2R R68, PR, RZ, 0x2 ;  /* 0x00000002ff447803 */ /* 0x000fc80000000000 */
[----:B------:R-:W-:-:S04]  /*3110*/  F2FP.F16.F32.PACK_AB R21, RZ, R21 ;  /* 0x00000015ff15723e */ /* 0x000fc800000000ff */
[----:B------:R-:W-:Y:S01]  /*3120*/  PRMT R14, R21, 0x7610, R14 ;  /* 0x00007610150e7816 */ /* 0x000fe2000000000e */
[----:B------:R-:W-:-:S05]  /*3130*/  @P0 IMAD.MOV.U32 R21, RZ, RZ, R105 ;  /* 0x000000ffff150224 */ /* 0x000fca00078e0069 */
[----:B------:R0:W-:Y:S01]  /*3140*/  @P0 STG.E.U16 desc[UR38][R20.64+0x30], R14 ;  /* 0x0000300e14000986 */ /* 0x0001e2000c101526 */
[----:B------:R-:W-:-:S13]  /*3150*/  ISETP.GT.AND P0, PT, R3, RZ, P1 ;  /* 0x000000ff0300720c */ /* 0x000fda0000f04270 */
[----:B0-----:R-:W-:Y:S05]  /*3160*/  @!P0 BRA `(.L_x_58) ;  /* 0x0000000000048947 */ /* 0x001fea0003800000 */
[----:B------:R0:W5:Y:S02]  /*3170*/  LDG.E.LTC128B.U16 R116, desc[UR38][R6.64+0x32] ;  /* 0x0000322606747981 */ /* 0x000164000c1e1520 */
.L_x_58:
[----:B------:R-:W-:Y:S05]  /*3180*/  BSYNC B1 ;  /* 0x0000000000017941 */ /* 0x000fea0003800000 */
.L_x_57:
        /* <DEDUP_REMOVED lines=11> */
.L_x_60:
[----:B------:R-:W-:Y:S05]  /*3240*/  BSYNC B1 ;  /* 0x0000000000017941 */ /* 0x000fea0003800000 */
.L_x_59:
        /* <DEDUP_REMOVED lines=9> */
.L_x_62:
[----:B------:R-:W-:Y:S05]  /*32e0*/  BSYNC B1 ;  /* 0x0000000000017941 */ /* 0x000fea0003800000 */
.L_x_61:
        /* <DEDUP_REMOVED lines=11> */
.L_x_64:
[----:B------:R-:W-:Y:S05]  /*33a0*/  BSYNC B1 ;  /* 0x0000000000017941 */ /* 0x000fea0003800000 */
.L_x_63:
[----:B-----5:R-:W-:Y:S01]  /*33b0*/  HADD2.F32 R14, -RZ, R116.H0_H0 ;  /* 0x20000074ff0e7230 */ /* 0x020fe20000004100 */
[----:B------:R-:W-:Y:S01]  /*33c0*/  ISETP.GT.AND P1, PT, R4, 0x21, PT ;  /* 0x000000210400780c */ /* 0x000fe20003f24270 */
[----:B------:R-:W-:Y:S01]  /*33d0*/  @P0 IMAD.MOV.U32 R20, RZ, RZ, R104 ;  /* 0x000000ffff140224 */ /* 0x000fe200078e0068 */
[----:B------:R-:W-:Y:S02]  /*33e0*/  BSSY B1, `(.L_x_65) ;  /* 0x000000b000017945 */ /* 0x000fe40003800000 */
[----:B------:R-:W-:Y:S01]  /*33f0*/  FMUL R21, R14, R91 ;  /* 0x0000005b0e157220 */ /* 0x000fe20000400000 */
[----:B------:R-:W-:-:S03]  /*3400*/  P2R R70, PR, RZ, 0x2 ;  /* 0x00000002ff467803 */ /* 0x000fc60000000000 */
[----:B------:R-:W-:-:S05]  /*3410*/  FFMA R21, R72, R90, R21 ;  /* 0x0000005a48157223 */ /* 0x000fca0000000015 */
[----:B------:R-:W-:-:S04]  /*3420*/  F2FP.F16.F32.PACK_AB R21, RZ, R21 ;  /* 0x00000015ff15723e */ /* 0x000fc800000000ff */
[----:B------:R-:W-:Y:S01]  /*3430*/  PRMT R14, R21, 0x7610, R14 ;  /* 0x00007610150e7816 */ /* 0x000fe2000000000e */
[----:B------:R-:W-:-:S05]  /*3440*/  @P0 IMAD.MOV.U32 R21, RZ, RZ, R105 ;  /* 0x000000ffff150224 */ /* 0x000fca00078e0069 */
[----:B------:R0:W-:Y:S01]  /*3450*/  @P0 STG.E.U16 desc[UR38][R20.64+0x40], R14 ;  /* 0x0000400e14000986 */ /* 0x0001e2000c101526 */
[----:B------:R-:W-:-:S13]  /*3460*/  ISETP.GT.AND P0, PT, R3, RZ, P1 ;  /* 0x000000ff0300720c */ /* 0x000fda0000f04270 */
[----:B0-----:R-:W-:Y:S05]  /*3470*/  @!P0 BRA `(.L_x_66) ;  /* 0x0000000000048947 */ /* 0x001fea0003800000 */
[----:B------:R0:W5:Y:S02]  /*3480*/  LDG.E.LTC128B.U16 R116, desc[UR38][R6.64+0x42] ;  /* 0x0000422606747981 */ /* 0x000164000c1e1520 */
.L_x_66:
[----:B------:R-:W-:Y:S05]  /*3490*/  BSYNC B1 ;  /* 0x0000000000017941 */ /* 0x000fea0003800000 */
.L_x_65:
        /* <DEDUP_REMOVED lines=11> */
.L_x_68:
[----:B------:R-:W-:Y:S05]  /*3550*/  BSYNC B1 ;  /* 0x0000000000017941 */ /* 0x000fea0003800000 */
.L_x_67:
        /* <DEDUP_REMOVED lines=9> */
.L_x_70:
[----:B------:R-:W-:Y:S05]  /*35f0*/  BSYNC B1 ;  /* 0x0000000000017941 */ /* 0x000fea0003800000 */
.L_x_69:
        /* <DEDUP_REMOVED lines=11> */
.L_x_72:
[----:B------:R-:W-:Y:S05]  /*36b0*/  BSYNC B1 ;  /* 0x0000000000017941 */ /* 0x000fea0003800000 */
.L_x_71:
[----:B-----5:R-:W-:Y:S01]  /*36c0*/  HADD2.F32 R14, -RZ, R116.H0_H0 ;  /* 0x20000074ff0e7230 */ /* 0x020fe20000004100 */
[----:B------:R-:W-:Y:S01]  /*36d0*/  ISETP.GT.AND P5, PT, R4, 0x29, PT ;  /* 0x000000290400780c */ /* 0x000fe20003fa4270 */
[----:B------:R-:W-:Y:S01]  /*36e0*/  @P0 IMAD.MOV.U32 R20, RZ, RZ, R104 ;  /* 0x000000ffff140224 */ /* 0x000fe200078e0068 */
[----:B------:R-:W-:Y:S02]  /*36f0*/  BSSY B1, `(.L_x_73) ;  /* 0x000000b000017945 */ /* 0x000fe40003800000 */
[----:B------:R-:W-:-:S04]  /*3700*/  FMUL R21, R14, R91 ;  /* 0x0000005b0e157220 */ /* 0x000fc80000400000 */
[----:B------:R-:W-:-:S05]  /*3710*/  FFMA R21, R76, R90, R21 ;  /* 0x0000005a4c157223 */ /* 0x000fca0000000015 */
[----:B------:R-:W-:-:S04]  /*3720*/  F2FP.F16.F32.PACK_AB R21, RZ, R21 ;  /* 0x00000015ff15723e */ /* 0x000fc800000000ff */
[----:B------:R-:W-:Y:S01]  /*3730*/  PRMT R14, R21, 0x7610, R14 ;  /* 0x00007610150e7816 */ /* 0x000fe2000000000e */
[----:B------:R-:W-:-:S05]  /*3740*/  @P0 IMAD.MOV.U32 R21, RZ, RZ, R105 ;  /* 0x000000ffff150224 */ /* 0x000fca00078e0069 */
[----:B------:R1:W-:Y:S01]  /*3750*/  @P0 STG.E.U16 desc[UR38][R20.64+0x50], R14 ;  /* 0x0000500e14000986 */ /* 0x0003e2000c101526 */
[----:B------:R-:W-:Y:S02]  /*3760*/  ISETP.GT.AND P0, PT, R3, RZ, P5 ;  /* 0x000000ff0300720c */ /* 0x000fe40002f04270 */
[----:B-1----:R-:W-:-:S11]  /*3770*/  P2R R14, PR, RZ, 0x20 ;  /* 0x00000020ff0e7803 */ /* 0x002fd60000000000 */
[----:B------:R-:W-:Y:S05]  /*3780*/  @!P0 BRA `(.L_x_74) ;  /* 0x0000000000048947 */ /* 0x000fea0003800000 */
[----:B------:R1:W5:Y:S02]  /*3790*/  LDG.E.LTC128B.U16 R116, desc[UR38][R6.64+0x52] ;  /* 0x0000522606747981 */ /* 0x000364000c1e1520 */
.L_x_74:
[----:B------:R-:W-:Y:S05]  /*37a0*/  BSYNC B1 ;  /* 0x0000000000017941 */ /* 0x000fea0003800000 */
.L_x_73:
        /* <DEDUP_REMOVED lines=11> */
.L_x_76:
[----:B------:R-:W-:Y:S05]  /*3860*/  BSYNC B1 ;  /* 0x0000000000017941 */ /* 0x000fea0003800000 */
.L_x_75:
        /* <DEDUP_REMOVED lines=9> */
.L_x_78:
[----:B------:R-:W-:Y:S05]  /*3900*/  BSYNC B1 ;  /* 0x0000000000017941 */ /* 0x000fea0003800000 */
.L_x_77:
[----:B-----5:R-:W-:Y:S01]  /*3910*/  HADD2.F32 R14, -RZ, R116.H0_H0 ;  /* 0x20000074ff0e7230 */ /* 0x020fe20000004100 */
[----:B------:R-:W-:Y:S01]  /*3920*/  ISETP.GT.AND P3, PT, R4, 0x30, PT ;  /* 0x000000300400780c */ /* 0x000fe20003f64270 */
[----:B------:R-:W-:Y:S03]  /*3930*/  BSSY B1, `(.L_x_79) ;  /* 0x0000008000017945 */ /* 0x000fe60003800000 */
[----:B------:R-:W-:-:S04]  /*3940*/  FMUL R14, R14, R91 ;  /* 0x0000005b0e0e7220 */ /* 0x000fc80000400000 */
[----:B------:R-:W-:-:S05]  /*3950*/  FFMA R14, R79, R90, R14 ;  /* 0x0000005a4f0e7223 */ /* 0x000fca000000000e */
[----:B------:R-:W-:-:S05]  /*3960*/  F2FP.F16.F32.PACK_AB R14, RZ, R14 ;  /* 0x0000000eff0e723e */ /* 0x000fca00000000ff */
[----:B------:R0:W-:Y:S01]  /*3970*/  @P0 STG.E.U16 desc[UR38][R58.64+0x52], R14 ;  /* 0x0000520e3a000986 */ /* 0x0001e2000c101526 */
[----:B------:R-:W-:-:S13]  /*3980*/  ISETP.GT.AND P0, PT, R3, RZ, P3 ;  /* 0x000000ff0300720c */ /* 0x000fda0001f04270 */
[----:B0-----:R-:W-:Y:S05]  /*3990*/  @!P0 BRA `(.L_x_80) ;  /* 0x0000000000048947 */ /* 0x001fea0003800000 */
[----:B------:R0:W5:Y:S02]  /*39a0*/  LDG.E.LTC128B.U16 R116, desc[UR38][R6.64+0x60] ;  /* 0x0000602606747981 */ /* 0x000164000c1e1520 */
.L_x_80:
[----:B------:R-:W-:Y:S05]  /*39b0*/  BSYNC B1 ;  /* 0x0000000000017941 */ /* 0x000fea0003800000 */
.L_x_79:
        /* <DEDUP_REMOVED lines=13> */
.L_x_82:
[----:B------:R-:W-:Y:S05]  /*3a90*/  BSYNC B1 ;  /* 0x0000000000017941 */ /* 0x000fea0003800000 */
.L_x_81:
        /* <DEDUP_REMOVED lines=11> */
.L_x_84:
[----:B------:R-:W-:Y:S05]  /*3b50*/  BSYNC B1 ;  /* 0x0000000000017941 */ /* 0x000fea0003800000 */
.L_x_83:
        /* <DEDUP_REMOVED lines=9> */
.L_x_86:
[----:B------:R-:W-:Y:S05]  /*3bf0*/  BSYNC B1 ;  /* 0x0000000000017941 */ /* 0x000fea0003800000 */
.L_x_85:
        /* <DEDUP_REMOVED lines=10> */
.L_x_88:
[----:B------:R-:W-:Y:S05]  /*3ca0*/  BSYNC B1 ;  /* 0x0000000000017941 */ /* 0x000fea0003800000 */
.L_x_87:
        /* <DEDUP_REMOVED lines=8> */
[----:B------:R-:W-:-:S05]  /*3d30*/  IADD3 R20, P0, R15, R110, RZ ;  /* 0x0000006e0f147210 */ /* 0x000fca0007f1e0ff */
[----:B-1----:R-:W-:Y:S01]  /*3d40*/  IMAD.X R21, R5, 0x1, R111, P0 ;  /* 0x0000000105157824 */ /* 0x002fe200000e066f */
[----:B------:R-:W-:-:S05]  /*3d50*/  IADD3 R64, P0, R15, R110, RZ ;  /* 0x0000006e0f407210 */ /* 0x000fca0007f1e0ff */
[----:B------:R-:W-:Y:S01]  /*3d60*/  IMAD.X R65, R5, 0x1, R111, P0 ;  /* 0x0000000105417824 */ /* 0x000fe200000e066f */
[----:B------:R-:W-:-:S05]  /*3d70*/  IADD3 R14, P0, R15, R104, RZ ;  /* 0x000000680f0e7210 */ /* 0x000fca0007f1e0ff */
[----:B------:R-:W-:Y:S01]  /*3d80*/  IMAD.X R15, R5, 0x1, R105, P0 ;  /* 0x00000001050f7824 */ /* 0x000fe200000e0669 */
[----:B------:R-:W-:-:S04]  /*3d90*/  ISETP.GT.AND P0, PT, R4, 0x39, PT ;  /* 0x000000390400780c */ /* 0x000fc80003f04270 */
[----:B------:R-:W-:-:S13]  /*3da0*/  ISETP.GT.AND P4, PT, R3, RZ, P0 ;  /* 0x000000ff0300720c */ /* 0x000fda0000784270 */
[----:B------:R-:W-:Y:S05]  /*3db0*/  @!P4 BRA `(.L_x_90) ;  /* 0x000000000004c947 */ /* 0x000fea0003800000 */
[----:B------:R1:W5:Y:S02]  /*3dc0*/  LDG.E.LTC128B.U16 R116, desc[UR38][R6.64+0x72] ;  /* 0x0000722606747981 */ /* 0x000364000c1e1520 */
.L_x_90:
[----:B------:R-:W-:Y:S05]  /*3dd0*/  BSYNC B1 ;  /* 0x0000000000017941 */ /* 0x000fea0003800000 */
.L_x_89:
        /* <DEDUP_REMOVED lines=9> */
.L_x_92:
[----:B------:R-:W-:Y:S05]  /*3e70*/  BSYNC B1 ;  /* 0x0000000000017941 */ /* 0x000fea0003800000 */
.L_x_91:
        /* <DEDUP_REMOVED lines=9> */
.L_x_94:
[----:B------:R-:W-:Y:S05]  /*3f10*/  BSYNC B1 ;  /* 0x0000000000017941 */ /* 0x000fea0003800000 */
.L_x_93:
[----:B-----5:R-:W-:-:S05]  /*3f20*/  HADD2.F32 R4, -RZ, R116.H0_H0 ;  /* 0x20000074ff047230 */ /* 0x020fca0000004100 */
[----:B------:R-:W-:-:S04]  /*3f30*/  FMUL R4, R4, R91 ;  /* 0x0000005b04047220 */ /* 0x000fc80000400000 */
[----:B------:R-:W-:-:S05]  /*3f40*/  FFMA R4, R87, R90, R4 ;  /* 0x0000005a57047223 */ /* 0x000fca0000000004 */
[----:B------:R-:W-:-:S04]  /*3f50*/  F2FP.F16.F32.PACK_AB R4, RZ, R4 ;  /* 0x00000004ff04723e */ /* 0x000fc800000000ff */
[----:B-1-34-:R-:W-:-:S05]  /*3f60*/  PRMT R6, R4, 0x7610, R6 ;  /* 0x0000761004067816 */ /* 0x01afca0000000006 */
[----:B------:R1:W-:Y:S01]  /*3f70*/  @P4 STG.E.U16 desc[UR38][R58.64+0x72], R6 ;  /* 0x000072063a004986 */ /* 0x0003e2000c101526 */
[----:B------:R-:W-:-:S13]  /*3f80*/  ISETP.GT.AND P4, PT, R3, 0x80, P6 ;  /* 0x000000800300780c */ /* 0x000fda0003784270 */
[----:B------:R-:W3:Y:S01]  /*3f90*/  @P4 LDG.E.LTC128B.U16 R116, desc[UR38][R62.64] ;  /* 0x000000263e744981 */ /* 0x000ee2000c1e1520 */
[----:B------:R-:W-:Y:S01]  /*3fa0*/  BSSY B1, `(.L_x_95) ;  /* 0x000000a000017945 */ /* 0x000fe20003800000 */
[----:B---3--:R-:W-:-:S05]  /*3fb0*/  HADD2.F32 R4, -RZ, R116.H0_H0 ;  /* 0x20000074ff047230 */ /* 0x008fca0000004100 */
[----:B------:R-:W-:-:S04]  /*3fc0*/  FMUL R5, R4, R91 ;  /* 0x0000005b04057220 */ /* 0x000fc80000400000 */
[----:B------:R-:W-:-:S05]  /*3fd0*/  FFMA R5, R24, R90, R5 ;  /* 0x0000005a18057223 */ /* 0x000fca0000000005 */
[----:B------:R-:W-:-:S05]  /*3fe0*/  F2FP.F16.F32.PACK_AB R5, RZ, R5 ;  /* 0x00000005ff05723e */ /* 0x000fca00000000ff */
[----:B------:R1:W-:Y:S01]  /*3ff0*/  @P4 STG.E.U16 desc[UR38][R14.64], R5 ;  /* 0x000000050e004986 */ /* 0x0003e2000c101526 */
[----:B------:R-:W-:-:S04]  /*4000*/  ISETP.NE.AND P4, PT, R118, RZ, PT ;  /* 0x000000ff7600720c */ /* 0x000fc80003f85270 */
[----:B------:R-:W-:-:S13]  /*4010*/  ISETP.GT.AND P4, PT, R3, 0x80, P4 ;  /* 0x000000800300780c */ /* 0x000fda0002784270 */
[----:B-1----:R-:W-:Y:S05]  /*4020*/  @!P4 BRA `(.L_x_96) ;  /* 0x000000000004c947 */ /* 0x002fea0003800000 */
[----:B------:R1:W5:Y:S02]  /*4030*/  LDG.E.LTC128B.U16 R116, desc[UR38][R60.64+0x2] ;  /* 0x000002263c747981 */ /* 0x000364000c1e1520 */
.L_x_96:
[----:B------:R-:W-:Y:S05]  /*4040*/  BSYNC B1 ;  /* 0x0000000000017941 */ /* 0x000fea0003800000 */
.L_x_95:
[----:B-----5:R-:W-:Y:S01]  /*4050*/  HADD2.F32 R4, -RZ, R116.H0_H0 ;  /* 0x20000074ff047230 */ /* 0x020fe20000004100 */
[----:B------:R-:W-:Y:S01]  /*4060*/  ISETP.GT.AND P6, PT, R3, 0x88, P6 ;  /* 0x000000880300780c */ /* 0x000fe200037c4270 */
        /* <DEDUP_REMOVED lines=8> */
[----:B------:R-:W-:Y:S05]  /*40f0*/  @!P6 BRA `(.L_x_98) ;  /* 0x000000000004e947 */ /* 0x000fea0003800000 */
[----:B------:R4:W5:Y:S02]  /*4100*/  LDG.E.LTC128B.U16 R116, desc[UR38][R8.64] ;  /* 0x0000002608747981 */ /* 0x000964000c1e1520 */
.L_x_98:
[----:B------:R-:W-:Y:S05]  /*4110*/  BSYNC B1 ;  /* 0x0000000000017941 */ /* 0x000fea0003800000 */
.L_x_97:
[----:B---3-5:R-:W-:Y:S01]  /*4120*/  HADD2.F32 R4, -RZ, R116.H0_H0 ;  /* 0x20000074ff047230 */ /* 0x028fe20000004100 */
[----:B------:R-:W-:Y:S01]  /*4130*/  ISETP.NE.AND P4, PT, R118, RZ, PT ;  /* 0x000000ff7600720c */ /* 0x000fe20003f85270 */
[----:B------:R-:W-:Y:S03]  /*4140*/  BSSY B1, `(.L_x_99) ;  /* 0x0000008000017945 */ /* 0x000fe60003800000 */
[----:B------:R-:W-:Y:S01]  /*4150*/  FMUL R5, R4, R91 ;  /* 0x0000005b04057220 */ /* 0x000fe20000400000 */
[----:B------:R-:W-:-:S03]  /*4160*/  ISETP.GT.AND P4, PT, R3, 0x88, P4 ;  /* 0x000000880300780c */ /* 0x000fc60002784270 */
[----:B------:R-:W-:-:S05]  /*4170*/  FFMA R5, R26, R90, R5 ;  /* 0x0000005a1a057223 */ /* 0x000fca0000000005 */
[----:B------:R-:W-:-:S05]  /*4180*/  F2FP.F16.F32.PACK_AB R5, RZ, R5 ;  /* 0x00000005ff05723e */ /* 0x000fca00000000ff */
[----:B------:R3:W-:Y:S01]  /*4190*/  @P6 STG.E.U16 desc[UR38][R20.64], R5 ;  /* 0x0000000514006986 */ /* 0x0007e2000c101526 */
[----:B------:R-:W-:Y:S05]  /*41a0*/  @!P4 BRA `(.L_x_100) ;  /* 0x000000000004c947 */ /* 0x000fea0003800000 */
[----:B------:R0:W5:Y:S02]  /*41b0*/  LDG.E.LTC128B.U16 R116, desc[UR38][R12.64+0x2] ;  /* 0x000002260c747981 */ /* 0x000164000c1e1520 */
.L_x_100:
[----:B------:R-:W-:Y:S05]  /*41c0*/  BSYNC B1 ;  /* 0x0000000000017941 */ /* 0x000fea0003800000 */
.L_x_99:
[----:B-----5:R-:W-:Y:S01]  /*41d0*/  HADD2.F32 R4, -RZ, R116.H0_H0 ;  /* 0x20000074ff047230 */ /* 0x020fe20000004100 */
[----:B------:R-:W-:Y:S01]  /*41e0*/  ISETP.NE.AND P6, PT, R117, RZ, PT ;  /* 0x000000ff7500720c */ /* 0x000fe20003fc5270 */
[----:B------:R-:W-:Y:S03]  /*41f0*/  BSSY B1, `(.L_x_101) ;  /* 0x0000008000017945 */ /* 0x000fe60003800000 */
[----:B------:R-:W-:-:S04]  /*4200*/  FMUL R4, R4, R91 ;  /* 0x0000005b04047220 */ /* 0x000fc80000400000 */
[----:B------:R-:W-:-:S05]  /*4210*/  FFMA R4, R27, R90, R4 ;  /* 0x0000005a1b047223 */ /* 0x000fca0000000004 */
[----:B------:R-:W-:-:S05]  /*4220*/  F2FP.F16.F32.PACK_AB R4, RZ, R4 ;  /* 0x00000004ff04723e */ /* 0x000fca00000000ff */
[----:B------:R0:W-:Y:S01]  /*4230*/  @P4 STG.E.U16 desc[UR38][R64.64+0x2], R4 ;  /* 0x0000020440004986 */ /* 0x0001e2000c101526 */
[----:B------:R-:W-:-:S13]  /*4240*/  ISETP.GT.AND P4, PT, R3, 0x80, P6 ;  /* 0x000000800300780c */ /* 0x000fda0003784270 */
[----:B0-----:R-:W-:Y:S05]  /*4250*/  @!P4 BRA `(.L_x_102) ;  /* 0x000000000004c947 */ /* 0x001fea0003800000 */
[----:B------:R0:W5:Y:S02]  /*4260*/  LDG.E.LTC128B.U16 R116, desc[UR38][R60.64+0x10] ;  /* 0x000010263c747981 */ /* 0x000164000c1e1520 */
.L_x_102:
[----:B------:R-:W-:Y:S05]  /*4270*/  BSYNC B1 ;  /* 0x0000000000017941 */ /* 0x000fea0003800000 */
.L_x_101:
[----:B-----5:R-:W-:Y:S01]  /*4280*/  HADD2.F32 R4, -RZ, R116.H0_H0 ;  /* 0x20000074ff047230 */ /* 0x020fe20000004100 */
[----:B------:R-:W-:Y:S01]  /*4290*/  ISETP.NE.AND P6, PT, R119, RZ, PT ;  /* 0x000000ff7700720c */ /* 0x000fe20003fc5270 */
[----:B------:R-:W-:Y:S03]  /*42a0*/  BSSY B1, `(.L_x_103) ;  /* 0x000000b000017945 */ /* 0x000fe60003800000 */
[----:B---3--:R-:W-:Y:S01]  /*42b0*/  FMUL R5, R4, R91 ;  /* 0x0000005b04057220 */ /* 0x008fe20000400000 */
[----:B------:R-:W-:-:S03]  /*42c0*/  @P4 IMAD.MOV.U32 R4, RZ, RZ, R14 ;  /* 0x000000ffff044224 */ /* 0x000fc600078e000e */
[----:B------:R-:W-:-:S05]  /*42d0*/  FFMA R5, R28, R90, R5 ;  /* 0x0000005a1c057223 */ /* 0x000fca0000000005 */
[----:B------:R-:W-:-:S04]  /*42e0*/  F2FP.F16.F32.PACK_AB R5, RZ, R5 ;  /* 0x00000005ff05723e */ /* 0x000fc800000000ff */
[----:B------:R-:W-:Y:S01]  /*42f0*/  PRMT R6, R5, 0x7610, R6 ;  /* 0x0000761005067816 */ /* 0x000fe20000000006 */
[----:B------:R-:W-:-:S05]  /*4300*/  @P4 IMAD.MOV.U32 R5, RZ, RZ, R15 ;  /* 0x000000ffff054224 */ /* 0x000fca00078e000f */
[----:B------:R3:W-:Y:S01]  /*4310*/  @P4 STG.E.U16 desc[UR38][R4.64+0x10], R6 ;  /* 0x0000100604004986 */ /* 0x0007e2000c101526 */
[----:B------:R-:W-:-:S13]  /*4320*/  ISETP.GT.AND P4, PT, R3, 0x80, P6 ;  /* 0x000000800300780c */ /* 0x000fda0003784270 */
[----:B---3--:R-:W-:Y:S05]  /*4330*/  @!P4 BRA `(.L_x_104) ;  /* 0x000000000004c947 */ /* 0x008fea0003800000 */
[----:B------:R3:W5:Y:S02]  /*4340*/  LDG.E.LTC128B.U16 R116, desc[UR38][R60.64+0x12] ;  /* 0x000012263c747981 */ /* 0x000764000c1e1520 */
.L_x_104:
[----:B------:R-:W-:Y:S05]  /*4350*/  BSYNC B1 ;  /* 0x0000000000017941 */ /* 0x000fea0003800000 */
.L_x_103:
[----:B-----5:R-:W-:Y:S01]  /*4360*/  HADD2.F32 R4, -RZ, R116.H0_H0 ;  /* 0x20000074ff047230 */ /* 0x020fe20000004100 */
[----:B------:R-:W-:Y:S01]  /*4370*/  BSSY B1, `(.L_x_105) ;  /* 0x000000c000017945 */ /* 0x000fe20003800000 */
[----:B------:R-:W-:-:S03]  /*4380*/  @P4 IMAD.MOV.U32 R5, RZ, RZ, R15 ;  /* 0x000000ffff054224 */ /* 0x000fc600078e000f */
[----:B------:R-:W-:-:S04]  /*4390*/  FMUL R4, R4, R91 ;  /* 0x0000005b04047220 */ /* 0x000fc80000400000 */
[----:B------:R-:W-:-:S05]  /*43a0*/  FFMA R4, R29, R90, R4 ;  /* 0x0000005a1d047223 */ /* 0x000fca0000000004 */
[----:B------:R-:W-:-:S04]  /*43b0*/  F2FP.F16.F32.PACK_AB R4, RZ, R4 ;  /* 0x00000004ff04723e */ /* 0x000fc800000000ff */
[----:B------:R-:W-:Y:S01]  /*43c0*/  PRMT R6, R4, 0x7610, R6 ;  /* 0x0000761004067816 */ /* 0x000fe20000000006 */
[----:B------:R-:W-:-:S05]  /*43d0*/  @P4 IMAD.MOV.U32 R4, RZ, RZ, R14 ;  /* 0x000000ffff044224 */ /* 0x000fca00078e000e */
[----:B------:R0:W-:Y:S01]  /*43e0*/  @P4 STG.E.U16 desc[UR38][R4.64+0x12], R6 ;  /* 0x0000120604004986 */ /* 0x0001e2000c101526 */
[----:B------:R-:W-:-:S04]  /*43f0*/  ISETP.NE.AND P4, PT, R117, RZ, PT ;  /* 0x000000ff7500720c */ /* 0x000fc80003f85270 */
[----:B------:R-:W-:-:S13]  /*4400*/  ISETP.GT.AND P4, PT, R3, 0x88, P4 ;  /* 0x000000880300780c */ /* 0x000fda0002784270 */
[----:B0-----:R-:W-:Y:S05]  /*4410*/  @!P4 BRA `(.L_x_106) ;  /* 0x000000000004c947 */ /* 0x001fea0003800000 */
[----:B------:R0:W5:Y:S02]  /*4420*/  LDG.E.LTC128B.U16 R116, desc[UR38][R12.64+0x10] ;  /* 0x000010260c747981 */ /* 0x000164000c1e1520 */
.L_x_106:
[----:B------:R-:W-:Y:S05]  /*4430*/  BSYNC B1 ;  /* 0x0000000000017941 */ /* 0x000fea0003800000 */
.L_x_105:
        /* <DEDUP_REMOVED lines=9> */
.L_x_108:
[----:B------:R-:W-:Y:S05]  /*44d0*/  BSYNC B1 ;  /* 0x0000000000017941 */ /* 0x000fea0003800000 */
.L_x_107:
[----:B-----5:R-:W-:Y:S01]  /*44e0*/  HADD2.F32 R4, -RZ, R116.H0_H0 ;  /* 0x20000074ff047230 */ /* 0x020fe20000004100 */
[----:B------:R-:W-:Y:S01]  /*44f0*/  ISETP.NE.AND P6, PT, R120, RZ, PT ;  /* 0x000000ff7800720c */ /* 0x000fe20003fc5270 */
        /* <DEDUP_REMOVED lines=8> */
[----:B------:R-:W-:-:S13]  /*4580*/  ISETP.GT.AND P4, PT, R3, 0x80, P6 ;  /* 0x000000800300780c */ /* 0x000fda0003784270 */
[----:B0-----:R-:W-:Y:S05]  /*4590*/  @!P4 BRA `(.L_x_110) ;  /* 0x000000000004c947 */ /* 0x001fea0003800000 */
[----:B------:R0:W5:Y:S02]  /*45a0*/  LDG.E.LTC128B.U16 R116, desc[UR38][R60.64+0x20] ;  /* 0x000020263c747981 */ /* 0x000164000c1e1520 */
.L_x_110:
[----:B------:R-:W-:Y:S05]  /*45b0*/  BSYNC B1 ;  /* 0x0000000000017941 */ /* 0x000fea0003800000 */
.L_x_109:
[----:B-----5:R-:W-:Y:S01]  /*45c0*/  HADD2.F32 R4, -RZ, R116.H0_H0 ;  /* 0x20000074ff047230 */ /* 0x020fe20000004100 */
[----:B------:R-:W-:Y:S01]  /*45d0*/  ISETP.NE.AND P6, PT, R23, RZ, PT ;  /* 0x000000ff1700720c */ /* 0x000fe20003fc5270 */
[----:B------:R-:W-:Y:S03]  /*45e0*/  BSSY B1, `(.L_x_111) ;  /* 0x000000b000017945 */ /* 0x000fe60003800000 */
[----:B------:R-:W-:Y:S01]  /*45f0*/  FMUL R5, R4, R91 ;  /* 0x0000005b04057220 */ /* 0x000fe20000400000 */
[----:B------:R-:W-:-:S03]  /*4600*/  @P4 IMAD.MOV.U32 R4, RZ, RZ, R14 ;  /* 0x000000ffff044224 */ /* 0x000fc600078e000e */
        /* <DEDUP_REMOVED lines=8> */
.L_x_112:
[----:B------:R-:W-:Y:S05]  /*4690*/  BSYNC B1 ;  /* 0x0000000000017941 */ /* 0x000fea0003800000 */
.L_x_111:
        /* <DEDUP_REMOVED lines=13> */
.L_x_114:
[----:B------:R-:W-:Y:S05]  /*4770*/  BSYNC B1 ;  /* 0x0000000000017941 */ /* 0x000fea0003800000 */
.L_x_113:
[----:B-----5:R-:W-:Y:S01]  /*4780*/  HADD2.F32 R4, -RZ, R116.H0_H0 ;  /* 0x20000074ff047230 */ /* 0x020fe20000004100 */
[----:B------:R-:W-:Y:S04]  /*4790*/  BSSY B1, `(.L_x_115) ;  /* 0x000000b000017945 */ /* 0x000fe80003800000 */
        /* <DEDUP_REMOVED lines=10> */
.L_x_116:
[----:B------:R-:W-:Y:S05]  /*4840*/  BSYNC B1 ;  /* 0x0000000000017941 */ /* 0x000fea0003800000 */
.L_x_115:
        /* <DEDUP_REMOVED lines=13> */
.L_x_118:
[----:B------:R-:W-:Y:S05]  /*4920*/  BSYNC B1 ;  /* 0x0000000000017941 */ /* 0x000fea0003800000 */
.L_x_117:
        /* <DEDUP_REMOVED lines=13> */
.L_x_120:
[----:B------:R-:W-:Y:S05]  /*4a00*/  BSYNC B1 ;  /* 0x0000000000017941 */ /* 0x000fea0003800000 */
.L_x_119:
        /* <DEDUP_REMOVED lines=13> */
.L_x_122:
[----:B------:R-:W-:Y:S05]  /*4ae0*/  BSYNC B1 ;  /* 0x0000000000017941 */ /* 0x000fea0003800000 */
.L_x_121:
        /* <DEDUP_REMOVED lines=12> */
.L_x_124:
[----:B------:R-:W-:Y:S05]  /*4bb0*/  BSYNC B1 ;  /* 0x0000000000017941 */ /* 0x000fea0003800000 */
.L_x_123:
        /* <DEDUP_REMOVED lines=13> */
.L_x_126:
[----:B------:R-:W-:Y:S05]  /*4c90*/  BSYNC B1 ;  /* 0x0000000000017941 */ /* 0x000fea0003800000 */
.L_x_125:
        /* <DEDUP_REMOVED lines=13> */
.L_x_128:
[----:B------:R-:W-:Y:S05]  /*4d70*/  BSYNC B1 ;  /* 0x0000000000017941 */ /* 0x000fea0003800000 */
.L_x_127:
        /* <DEDUP_REMOVED lines=13> */
.L_x_130:
[----:B------:R-:W-:Y:S05]  /*4e50*/  BSYNC B1 ;  /* 0x0000000000017941 */ /* 0x000fea0003800000 */
.L_x_129:
        /* <DEDUP_REMOVED lines=12> */
.L_x_132:
[----:B------:R-:W-:Y:S05]  /*4f20*/  BSYNC B1 ;  /* 0x0000000000017941 */ /* 0x000fea0003800000 */
.L_x_131:
        /* <DEDUP_REMOVED lines=13> */
.L_x_134:
[----:B------:R-:W-:Y:S05]  /*5000*/  BSYNC B1 ;  /* 0x0000000000017941 */ /* 0x000fea0003800000 */
.L_x_133:
        /* <DEDUP_REMOVED lines=12> */
.L_x_136:
[----:B------:R-:W-:Y:S05]  /*50d0*/  BSYNC B1 ;  /* 0x0000000000017941 */ /* 0x000fea0003800000 */
.L_x_135:
        /* <DEDUP_REMOVED lines=12> */
.L_x_138:
[----:B------:R-:W-:Y:S05]  /*51a0*/  BSYNC B1 ;  /* 0x0000000000017941 */ /* 0x000fea0003800000 */
.L_x_137:
[----:B-----5:R-:W-:Y:S01]  /*51b0*/  HADD2.F32 R4, -RZ, R116.H0_H0 ;  /* 0x20000074ff047230 */ /* 0x020fe20000004100 */
[----:B------:R-:W-:Y:S01]  /*51c0*/  ISETP.GT.AND P5, PT, R3, 0x88, P5 ;  /* 0x000000880300780c */ /* 0x000fe20002fa4270 */
        /* <DEDUP_REMOVED lines=8> */
[----:B------:R-:W-:Y:S05]  /*5250*/  @!P5 BRA `(.L_x_140) ;  /* 0x000000000004d947 */ /* 0x000fea0003800000 */
[----:B------:R0:W5:Y:S02]  /*5260*/  LDG.E.LTC128B.U16 R116, desc[UR38][R12.64+0x52] ;  /* 0x000052260c747981 */ /* 0x000164000c1e1520 */
.L_x_140:
[----:B------:R-:W-:Y:S05]  /*5270*/  BSYNC B1 ;  /* 0x0000000000017941 */ /* 0x000fea0003800000 */
.L_x_139:
[----:B0----5:R-:W-:Y:S01]  /*5280*/  HADD2.F32 R4, -RZ, R116.H0_H0 ;  /* 0x20000074ff047230 */ /* 0x021fe20000004100 */
        /* <DEDUP_REMOVED lines=11> */
.L_x_142:
[----:B------:R-:W-:Y:S05]  /*5340*/  BSYNC B1 ;  /* 0x0000000000017941 */ /* 0x000fea0003800000 */
.L_x_141:
[----:B0----5:R-:W-:Y:S01]  /*5350*/  HADD2.F32 R4, -RZ, R116.H0_H0 ;  /* 0x20000074ff047230 */ /* 0x021fe20000004100 */
        /* <DEDUP_REMOVED lines=11> */
.L_x_144:
[----:B------:R-:W-:Y:S05]  /*5410*/  BSYNC B1 ;  /* 0x0000000000017941 */ /* 0x000fea0003800000 */
.L_x_143:
        /* <DEDUP_REMOVED lines=12> */
.L_x_146:
[----:B------:R-:W-:Y:S05]  /*54e0*/  BSYNC B1 ;  /* 0x0000000000017941 */ /* 0x000fea0003800000 */
.L_x_145:
        /* <DEDUP_REMOVED lines=12> */
.L_x_148:
[----:B------:R-:W-:Y:S05]  /*55b0*/  BSYNC B1 ;  /* 0x0000000000017941 */ /* 0x000fea0003800000 */
.L_x_147:
        /* <DEDUP_REMOVED lines=12> */
.L_x_150:
[----:B------:R-:W-:Y:S05]  /*5680*/  BSYNC B1 ;  /* 0x0000000000017941 */ /* 0x000fea0003800000 */
.L_x_149:
        /* <DEDUP_REMOVED lines=12> */
.L_x_152:
[----:B------:R-:W-:Y:S05]  /*5750*/  BSYNC B1 ;  /* 0x0000000000017941 */ /* 0x000fea0003800000 */
.L_x_151:
        /* <DEDUP_REMOVED lines=9> */
.L_x_154:
[----:B------:R-:W-:Y:S05]  /*57f0*/  BSYNC B1 ;  /* 0x0000000000017941 */ /* 0x000fea0003800000 */
.L_x_153:
        /* <DEDUP_REMOVED lines=12> */
.L_x_156:
[----:B------:R-:W-:Y:S05]  /*58c0*/  BSYNC B1 ;  /* 0x0000000000017941 */ /* 0x000fea0003800000 */
.L_x_155:
[----:B------:R-:W-:Y:S05]  /*58d0*/  @!P0 BRA `(.L_x_157) ;  /* 0x0000001400848947 */ /* 0x000fea0003800000 */
[----:B-----5:R-:W-:-:S05]  /*58e0*/  HADD2.F32 R116, -RZ, R116.H0_H0 ;  /* 0x20000074ff747230 */ /* 0x020fca0000004100 */
[----:B------:R-:W-:-:S04]  /*58f0*/  FMUL R116, R116, R91 ;  /* 0x0000005b74747220 */ /* 0x000fc80000400000 */
[----:B------:R-:W-:-:S05]  /*5900*/  FFMA R116, R55, R90, R116 ;  /* 0x0000005a37747223 */ /* 0x000fca0000000074 */
[----:B------:R-:W-:-:S05]  /*5910*/  F2FP.F16.F32.PACK_AB R116, RZ, R116 ;  /* 0x00000074ff74723e */ /* 0x000fca00000000ff */
[----:B------:R0:W-:Y:S01]  /*5920*/  STG.E.U16 desc[UR38][R10.64+0x72], R116 ;  /* 0x000072740a007986 */ /* 0x0001e2000c101526 */
[----:B------:R-:W-:Y:S05]  /*5930*/  BRA `(.L_x_157) ;  /* 0x00000014006c7947 */ /* 0x000fea0003800000 */
.L_x_34:
[----:B------:R-:W-:Y:S01]  /*5940*/  ULDC.64 UR4, c[0x0][0x5c0] ;  /* 0x0001700000047ab9 */ /* 0x000fe20000000a00 */
[-C--:B------:R-:W-:Y:S01]  /*5950*/  FMUL R56, R56, R90.reuse ;  /* 0x0000005a38387220 */ /* 0x080fe20000400000 */
[----:B------:R-:W-:Y:S01]  /*5960*/  LEA R10, P1, R112, UR4, 0x1 ;  /* 0x00000004700a7c11 */ /* 0x000fe2000f8208ff */
[----:B------:R-:W-:Y:S01]  /*5970*/  IMAD.SHL.U32 R7, R92, 0x2, RZ ;  /* 0x000000025c077824 */ /* 0x000fe200078e00ff */
[----:B------:R-:W-:Y:S01]  /*5980*/  ISETP.GT.AND P3, PT, R4, 0x1, PT ;  /* 0x000000010400780c */ /* 0x000fe20003f64270 */
[----:B------:R-:W-:Y:S01]  /*5990*/  FMUL R57, R57, R90 ;  /* 0x0000005a39397220 */ /* 0x000fe20000400000 */
[----:B------:R-:W-:Y:S01]  /*59a0*/  F2FP.F16.F32.PACK_AB R56, RZ, R56 ;  /* 0x00000038ff38723e */ /* 0x000fe200000000ff */
[-C--:B------:R-:W-:Y:S01]  /*59b0*/  FMUL R58, R58, R90.reuse ;  /* 0x0000005a3a3a7220 */ /* 0x080fe20000400000 */
[----:B------:R-:W-:Y:S01]  /*59c0*/  LEA.HI.X R11, R112, UR5, R105, 0x1, P1 ;  /* 0x00000005700b7c11 */ /* 0x000fe200088f0c69 */
[-C--:B------:R-:W-:Y:S01]  /*59d0*/  FMUL R59, R59, R90.reuse ;  /* 0x0000005a3b3b7220 */ /* 0x080fe20000400000 */
[----:B------:R-:W-:Y:S01]  /*59e0*/  ISETP.GT.AND P1, PT, R3, RZ, P3 ;  /* 0x000000ff0300720c */ /* 0x000fe20001f24270 */
[----:B------:R-:W-:Y:S01]  /*59f0*/  IMAD.SHL.U32 R23, R93, 0x2, RZ ;  /* 0x000000025d177824 */ /* 0x000fe200078e00ff */
[----:B------:R-:W-:Y:S01]  /*5a00*/  ISETP.GT.AND P2, PT, R3, 0x8, P6 ;  /* 0x000000080300780c */ /* 0x000fe20003744270 */
[----:B------:R-:W-:Y:S01]  /*5a10*/  @P0 STG.E.U16 desc[UR38][R10.64], R56 ;  /* 0x000000380a000986 */ /* 0x000fe2000c101526 */
[----:B------:R-:W-:Y:S01]  /*5a20*/  SHF.L.U64.HI R5, R92, 0x1, R95 ;  /* 0x000000015c057819 */ /* 0x000fe2000001025f */
[----:B------:R-:W-:Y:S01]  /*5a30*/  FMUL R60, R60, R90 ;  /* 0x0000005a3c3c7220 */ /* 0x000fe20000400000 */
[----:B------:R-:W-:Y:S01]  /*5a40*/  IADD3 R8, P0, R7, R10, RZ ;  /* 0x0000000a07087210 */ /* 0x000fe20007f1e0ff */
[-C--:B------:R-:W-:Y:S01]  /*5a50*/  FMUL R61, R61, R90.reuse ;  /* 0x0000005a3d3d7220 */ /* 0x080fe20000400000 */
[----:B------:R-:W-:Y:S01]  /*5a60*/  F2FP.F16.F32.PACK_AB R57, RZ, R57 ;  /* 0x00000039ff39723e */ /* 0x000fe200000000ff */
[----:B------:R-:W-:Y:S01]  /*5a70*/  FMUL R63, R63, R90 ;  /* 0x0000005a3f3f7220 */ /* 0x000fe20000400000 */
[----:B------:R-:W-:Y:S01]  /*5a80*/  F2FP.F16.F32.PACK_AB R58, RZ, R58 ;  /* 0x0000003aff3a723e */ /* 0x000fe200000000ff */
[----:B------:R-:W-:Y:S01]  /*5a90*/  IMAD.X R9, R5, 0x1, R11, P0 ;  /* 0x0000000105097824 */ /* 0x000fe200000e060b */
[----:B------:R-:W-:Y:S01]  /*5aa0*/  ISETP.GT.AND P0, PT, R3, 0x8, P3 ;  /* 0x000000080300780c */ /* 0x000fe20001f04270 */
[----:B------:R-:W-:Y:S01]  /*5ab0*/  @P1 STG.E.U16 desc[UR38][R10.64+0x2], R57 ;  /* 0x000002390a001986 */ /* 0x000fe2000c101526 */
[----:B------:R-:W-:Y:S01]  /*5ac0*/  F2FP.F16.F32.PACK_AB R59, RZ, R59 ;  /* 0x0000003bff3b723e */ /* 0x000fe200000000ff */
[----:B------:R-:W-:Y:S01]  /*5ad0*/  FMUL R62, R62, R90 ;  /* 0x0000005a3e3e7220 */ /* 0x000fe20000400000 */
[----:B------:R-:W-:Y:S01]  /*5ae0*/  SHF.L.U64.HI R13, R93, 0x1, R94 ;  /* 0x000000015d0d7819 */ /* 0x000fe2000001025e */
[----:B------:R-:W-:Y:S01]  /*5af0*/  @P2 STG.E.U16 desc[UR38][R8.64], R58 ;  /* 0x0000003a08002986 */ /* 0x000fe2000c101526 */
[----:B------:R-:W-:Y:S01]  /*5b00*/  IADD3 R6, P1, P2, R23, R10, R7 ;  /* 0x0000000a17067210 */ /* 0x000fe20007a3e007 */
[-C--:B------:R-:W-:Y:S01]  /*5b10*/  FMUL R64, R64, R90.reuse ;  /* 0x0000005a40407220 */ /* 0x080fe20000400000 */
[C---:B------:R-:W-:Y:S01]  /*5b20*/  ISETP.GT.AND P4, PT, R4.reuse, 0x8, PT ;  /* 0x000000080400780c */ /* 0x040fe20003f84270 */
[-C--:B------:R-:W-:Y:S01]  /*5b30*/  FMUL R65, R65, R90.reuse ;  /* 0x0000005a41417220 */ /* 0x080fe20000400000 */
[----:B------:R-:W-:Y:S01]  /*5b40*/  ISETP.GT.AND P3, PT, R4, 0x9, PT ;  /* 0x000000090400780c */ /* 0x000fe20003f64270 */
[-C--:B------:R-:W-:Y:S01]  /*5b50*/  FMUL R66, R66, R90.reuse ;  /* 0x0000005a42427220 */ /* 0x080fe20000400000 */
[----:B------:R-:W-:Y:S01]  /*5b60*/  IADD3.X R7, R13, R11, R5, P1, P2 ;  /* 0x0000000b0d077210 */ /* 0x000fe20000fe4405 */
[----:B------:R-:W-:Y:S01]  /*5b70*/  @P0 STG.E.U16 desc[UR38][R8.64+0x2], R59 ;  /* 0x0000023b08000986 */ /* 0x000fe2000c101526 */
[----:B------:R-:W-:Y:S01]  /*5b80*/  ISETP.GT.AND P1, PT, R3, RZ, P4 ;  /* 0x000000ff0300720c */ /* 0x000fe20002724270 */
[-C--:B------:R-:W-:Y:S01]  /*5b90*/  FMUL R67, R67, R90.reuse ;  /* 0x0000005a43437220 */ /* 0x080fe20000400000 */
[----:B------:R-:W-:Y:S01]  /*5ba0*/  ISETP.GT.AND P0, PT, R3, RZ, P3 ;  /* 0x000000ff0300720c */ /* 0x000fe20001f04270 */
[----:B------:R-:W-:Y:S01]  /*5bb0*/  FMUL R68, R68, R90 ;  /* 0x0000005a44447220 */ /* 0x000fe20000400000 */
[----:B------:R-:W-:Y:S01]  /*5bc0*/  F2FP.F16.F32.PACK_AB R60, RZ, R60 ;  /* 0x0000003cff3c723e */ /* 0x000fe200000000ff */
[-C--:B------:R-:W-:Y:S01]  /*5bd0*/  FMUL R69, R69, R90.reuse ;  /* 0x0000005a45457220 */ /* 0x080fe20000400000 */
[----:B------:R-:W-:Y:S01]  /*5be0*/  F2FP.F16.F32.PACK_AB R61, RZ, R61 ;  /* 0x0000003dff3d723e */ /* 0x000fe200000000ff */
[-C--:B------:R-:W-:Y:S01]  /*5bf0*/  FMUL R70, R70, R90.reuse ;  /* 0x0000005a46467220 */ /* 0x080fe20000400000 */
[----:B------:R-:W-:Y:S01]  /*5c00*/  F2FP.F16.F32.PACK_AB R63, RZ, R63 ;  /* 0x0000003fff3f723e */ /* 0x000fe200000000ff */
[----:B------:R-:W-:Y:S01]  /*5c10*/  FMUL R71, R71, R90 ;  /* 0x0000005a47477220 */ /* 0x000fe20000400000 */
[----:B------:R-:W-:Y:S01]  /*5c20*/  F2FP.F16.F32.PACK_AB R62, RZ, R62 ;  /* 0x0000003eff3e723e */ /* 0x000fe200000000ff */
[----:B------:R-:W-:Y:S01]  /*5c30*/  FMUL R72, R72, R90 ;  /* 0x0000005a48487220 */ /* 0x000fe20000400000 */
[----:B------:R-:W-:Y:S01]  /*5c40*/  F2FP.F16.F32.PACK_AB R64, RZ, R64 ;  /* 0x00000040ff40723e */ /* 0x000fe200000000ff */
[----:B------:R-:W-:Y:S01]  /*5c50*/  @P1 STG.E.U16 desc[UR38][R10.64+0x10], R60 ;  /* 0x0000103c0a001986 */ /* 0x000fe2000c101526 */
[----:B------:R-:W-:Y:S01]  /*5c60*/  ISETP.GT.AND P1, PT, R3, 0x8, P4 ;  /* 0x000000080300780c */ /* 0x000fe20002724270 */
[-C--:B------:R-:W-:Y:S01]  /*5c70*/  FMUL R73, R73, R90.reuse ;  /* 0x0000005a49497220 */ /* 0x080fe20000400000 */
[----:B------:R-:W-:Y:S01]  /*5c80*/  ISETP.GT.AND P2, PT, R4, 0x11, PT ;  /* 0x000000110400780c */ /* 0x000fe20003f44270 */
[----:B------:R-:W-:Y:S01]  /*5c90*/  @P0 STG.E.U16 desc[UR38][R10.64+0x12], R61 ;  /* 0x0000123d0a000986 */ /* 0x000fe2000c101526 */
[----:B------:R-:W-:Y:S01]  /*5ca0*/  ISETP.GT.AND P0, PT, R3, 0x8, P3 ;  /* 0x000000080300780c */ /* 0x000fe20001f04270 */
[-C--:B------:R-:W-:Y:S01]  /*5cb0*/  FMUL R74, R74, R90.reuse ;  /* 0x0000005a4a4a7220 */ /* 0x080fe20000400000 */
[----:B------:R-:W-:Y:S01]  /*5cc0*/  ISETP.GT.AND P3, PT, R4, 0x10, PT ;  /* 0x000000100400780c */ /* 0x000fe20003f64270 */
[-C--:B------:R-:W-:Y:S01]  /*5cd0*/  FMUL R75, R75, R90.reuse ;  /* 0x0000005a4b4b7220 */ /* 0x080fe20000400000 */
[----:B------:R-:W-:Y:S01]  /*5ce0*/  F2FP.F16.F32.PACK_AB R65, RZ, R65 ;  /* 0x00000041ff41723e */ /* 0x000fe200000000ff */
[----:B------:R-:W-:Y:S01]  /*5cf0*/  FMUL R76, R76, R90 ;  /* 0x0000005a4c4c7220 */ /* 0x000fe20000400000 */
[----:B------:R-:W-:Y:S01]  /*5d00*/  F2FP.F16.F32.PACK_AB R66, RZ, R66 ;  /* 0x00000042ff42723e */ /* 0x000fe200000000ff */
[----:B------:R-:W-:Y:S01]  /*5d10*/  FMUL R77, R77, R90 ;  /* 0x0000005a4d4d7220 */ /* 0x000fe20000400000 */
[----:B------:R-:W-:Y:S01]  /*5d20*/  F2FP.F16.F32.PACK_AB R67, RZ, R67 ;  /* 0x00000043ff43723e */ /* 0x000fe200000000ff */
[----:B------:R-:W-:Y:S01]  /*5d30*/  @P1 STG.E.U16 desc[UR38][R8.64+0x10], R62 ;  /* 0x0000103e08001986 */ /* 0x000fe2000c101526 */
[----:B------:R-:W-:Y:S01]  /*5d40*/  F2FP.F16.F32.PACK_AB R68, RZ, R68 ;  /* 0x00000044ff44723e */ /* 0x000fe200000000ff */
[-C--:B------:R-:W-:Y:S01]  /*5d50*/  FMUL R78, R78, R90.reuse ;  /* 0x0000005a4e4e7220 */ /* 0x080fe20000400000 */
[----:B------:R-:W-:Y:S01]  /*5d60*/  ISETP.GT.AND P1, PT, R4, 0x19, PT ;  /* 0x000000190400780c */ /* 0x000fe20003f24270 */
[----:B------:R-:W-:Y:S01]  /*5d70*/  @P0 STG.E.U16 desc[UR38][R8.64+0x12], R63 ;  /* 0x0000123f08000986 */ /* 0x000fe2000c101526 */
[----:B------:R-:W-:Y:S01]  /*5d80*/  ISETP.GT.AND P0, PT, R3, RZ, P3 ;  /* 0x000000ff0300720c */ /* 0x000fe20001f04270 */
[-C--:B------:R-:W-:Y:S01]  /*5d90*/  FMUL R79, R79, R90.reuse ;  /* 0x0000005a4f4f7220 */ /* 0x080fe20000400000 */
[----:B------:R-:W-:Y:S01]  /*5da0*/  F2FP.F16.F32.PACK_AB R69, RZ, R69 ;  /* 0x00000045ff45723e */ /* 0x000fe200000000ff */
[----:B------:R-:W-:Y:S01]  /*5db0*/  FMUL R80, R80, R90 ;  /* 0x0000005a50507220 */ /* 0x000fe20000400000 */
[----:B------:R-:W-:Y:S01]  /*5dc0*/  F2FP.F16.F32.PACK_AB R70, RZ, R70 ;  /* 0x00000046ff46723e */ /* 0x000fe200000000ff */
        /* <DEDUP_REMOVED lines=8> */
[----:B------:R-:W-:Y:S01]  /*5e50*/  @P0 STG.E.U16 desc[UR38][R10.64+0x20], R64 ;  /* 0x000020400a000986 */ /* 0x000fe2000c101526 */
[----:B------:R-:W-:Y:S01]  /*5e60*/  ISETP.GT.AND P0, PT, R3, RZ, P2 ;  /* 0x000000ff0300720c */ /* 0x000fe20001704270 */
[-C--:B------:R-:W-:Y:S01]  /*5e70*/  FMUL R85, R85, R90.reuse ;  /* 0x0000005a55557220 */ /* 0x080fe20000400000 */
[----:B------:R-:W-:Y:S01]  /*5e80*/  F2FP.F16.F32.PACK_AB R75, RZ, R75 ;  /* 0x0000004bff4b723e */ /* 0x000fe200000000ff */
[-C--:B------:R-:W-:Y:S01]  /*5e90*/  FMUL R86, R86, R90.reuse ;  /* 0x0000005a56567220 */ /* 0x080fe20000400000 */
[----:B------:R-:W-:Y:S01]  /*5ea0*/  ISETP.GT.AND P5, PT, R4, 0x28, PT ;  /* 0x000000280400780c */ /* 0x000fe20003fa4270 */
[----:B------:R-:W-:Y:S01]  /*5eb0*/  FMUL R87, R87, R90 ;  /* 0x0000005a57577220 */ /* 0x000fe20000400000 */
[----:B------:R-:W-:Y:S01]  /*5ec0*/  F2FP.F16.F32.PACK_AB R76, RZ, R76 ;  /* 0x0000004cff4c723e */ /* 0x000fe200000000ff */
[-C--:B------:R-:W-:Y:S01]  /*5ed0*/  FMUL R24, R24, R90.reuse ;  /* 0x0000005a18187220 */ /* 0x080fe20000400000 */
[----:B------:R-:W-:Y:S01]  /*5ee0*/  ISETP.GT.AND P4, PT, R4, 0x29, PT ;  /* 0x000000290400780c */ /* 0x000fe20003f84270 */
[-C--:B------:R-:W-:Y:S01]  /*5ef0*/  FMUL R25, R25, R90.reuse ;  /* 0x0000005a19197220 */ /* 0x080fe20000400000 */
[----:B------:R-:W-:Y:S01]  /*5f00*/  F2FP.F16.F32.PACK_AB R77, RZ, R77 ;  /* 0x0000004dff4d723e */ /* 0x000fe200000000ff */
[----:B------:R-:W-:Y:S01]  /*5f10*/  FMUL R26, R26, R90 ;  /* 0x0000005a1a1a7220 */ /* 0x000fe20000400000 */
[----:B------:R-:W-:Y:S01]  /*5f20*/  F2FP.F16.F32.PACK_AB R78, RZ, R78 ;  /* 0x0000004eff4e723e */ /* 0x000fe200000000ff */
[----:B------:R-:W-:Y:S01]  /*5f30*/  @P0 STG.E.U16 desc[UR38][R10.64+0x22], R65 ;  /* 0x000022410a000986 */ /* 0x000fe2000c101526 */
[----:B------:R-:W-:Y:S01]  /*5f40*/  ISETP.GT.AND P0, PT, R3, 0x8, P3 ;  /* 0x000000080300780c */ /* 0x000fe20001f04270 */
[-C--:B------:R-:W-:Y:S01]  /*5f50*/  FMUL R27, R27, R90.reuse ;  /* 0x0000005a1b1b7220 */ /* 0x080fe20000400000 */
[----:B------:R-:W-:Y:S01]  /*5f60*/  F2FP.F16.F32.PACK_AB R79, RZ, R79 ;  /* 0x0000004fff4f723e */ /* 0x000fe200000000ff */
[-C--:B------:R-:W-:Y:S01]  /*5f70*/  FMUL R28, R28, R90.reuse ;  /* 0x0000005a1c1c7220 */ /* 0x080fe20000400000 */
[----:B------:R-:W-:Y:S01]  /*5f80*/  ISETP.GT.AND P3, PT, R4, 0x30, PT ;  /* 0x000000300400780c */ /* 0x000fe20003f64270 */
        /* <DEDUP_REMOVED lines=8> */
[----:B------:R-:W-:Y:S01]  /*6010*/  @P0 STG.E.U16 desc[UR38][R8.64+0x20], R66 ;  /* 0x0000204208000986 */ /* 0x000fe2000c101526 */
[----:B------:R-:W-:Y:S01]  /*6020*/  ISETP.GT.AND P0, PT, R3, 0x8, P2 ;  /* 0x000000080300780c */ /* 0x000fe20001704270 */
[-C--:B------:R-:W-:Y:S01]  /*6030*/  FMUL R33, R33, R90.reuse ;  /* 0x0000005a21217220 */ /* 0x080fe20000400000 */
[----:B------:R-:W-:Y:S01]  /*6040*/  ISETP.GT.AND P2, PT, R4, 0x18, PT ;  /* 0x000000180400780c */ /* 0x000fe20003f44270 */
[----:B------:R-:W-:Y:S01]  /*6050*/  FMUL R34, R34, R90 ;  /* 0x0000005a22227220 */ /* 0x000fe20000400000 */
[----:B------:R-:W-:Y:S01]  /*6060*/  F2FP.F16.F32.PACK_AB R84, RZ, R84 ;  /* 0x00000054ff54723e */ /* 0x000fe200000000ff */
[-C--:B------:R-:W-:Y:S01]  /*6070*/  FMUL R35, R35, R90.reuse ;  /* 0x0000005a23237220 */ /* 0x080fe20000400000 */
[----:B------:R-:W-:Y:S01]  /*6080*/  P2R R5, PR, RZ, 0x20 ;  /* 0x00000020ff057803 */ /* 0x000fe20000000000 */
[-C--:B------:R-:W-:Y:S01]  /*6090*/  FMUL R36, R36, R90.reuse ;  /* 0x0000005a24247220 */ /* 0x080fe20000400000 */
[----:B------:R-:W-:Y:S01]  /*60a0*/  F2FP.F16.F32.PACK_AB R85, RZ, R85 ;  /* 0x00000055ff55723e */ /* 0x000fe200000000ff */
[----:B------:R-:W-:Y:S01]  /*60b0*/  FMUL R37, R37, R90 ;  /* 0x0000005a25257220 */ /* 0x000fe20000400000 */
[----:B------:R-:W-:Y:S01]  /*60c0*/  F2FP.F16.F32.PACK_AB R86, RZ, R86 ;  /* 0x00000056ff56723e */ /* 0x000fe200000000ff */
[-C--:B------:R-:W-:Y:S01]  /*60d0*/  FMUL R38, R38, R90.reuse ;  /* 0x0000005a26267220 */ /* 0x080fe20000400000 */
[----:B------:R-:W-:Y:S01]  /*60e0*/  F2FP.F16.F32.PACK_AB R87, RZ, R87 ;  /* 0x00000057ff57723e */ /* 0x000fe200000000ff */
[----:B------:R-:W-:Y:S01]  /*60f0*/  @P0 STG.E.U16 desc[UR38][R8.64+0x22], R67 ;  /* 0x0000224308000986 */ /* 0x000fe2000c101526 */
[----:B------:R-:W-:Y:S01]  /*6100*/  ISETP.GT.AND P0, PT, R3, RZ, P2 ;  /* 0x000000ff0300720c */ /* 0x000fe20001704270 */
        /* <DEDUP_REMOVED lines=36> */
[----:B------:R-:W-:Y:S01]  /*6350*/  FMUL R55, R55, R90 ;  /* 0x0000005a37377220 */ /* 0x000fe20000400000 */
[----:B------:R-:W-:-:S02]  /*6360*/  F2FP.F16.F32.PACK_AB R39, RZ, R39 ;  /* 0x00000027ff27723e */ /* 0x000fc400000000ff */
[----:B------:R-:W-:Y:S01]  /*6370*/  F2FP.F16.F32.PACK_AB R40, RZ, R40 ;  /* 0x00000028ff28723e */ /* 0x000fe200000000ff */
[----:B------:R-:W-:Y:S01]  /*6380*/  @P0 STG.E.U16 desc[UR38][R8.64+0x30], R70 ;  /* 0x0000304608000986 */ /* 0x000fe2000c101526 */
[----:B------:R-:W-:Y:S02]  /*6390*/  ISETP.GT.AND P0, PT, R3, 0x8, P1 ;  /* 0x000000080300780c */ /* 0x000fe40000f04270 */
[----:B------:R-:W-:Y:S02]  /*63a0*/  ISETP.GT.AND P1, PT, R4, 0x21, PT ;  /* 0x000000210400780c */ /* 0x000fe40003f24270 */
[----:B------:R-:W-:Y:S02]  /*63b0*/  F2FP.F16.F32.PACK_AB R41, RZ, R41 ;  /* 0x00000029ff29723e */ /* 0x000fe400000000ff */
[----:B------:R-:W-:Y:S02]  /*63c0*/  F2FP.F16.F32.PACK_AB R42, RZ, R42 ;  /* 0x0000002aff2a723e */ /* 0x000fe400000000ff */
[----:B------:R-:W-:-:S02]  /*63d0*/  F2FP.F16.F32.PACK_AB R43, RZ, R43 ;  /* 0x0000002bff2b723e */ /* 0x000fc400000000ff */
[----:B------:R-:W-:Y:S02]  /*63e0*/  F2FP.F16.F32.PACK_AB R44, RZ, R44 ;  /* 0x0000002cff2c723e */ /* 0x000fe400000000ff */
[----:B------:R-:W-:Y:S01]  /*63f0*/  F2FP.F16.F32.PACK_AB R45, RZ, R45 ;  /* 0x0000002dff2d723e */ /* 0x000fe200000000ff */
[----:B------:R-:W-:Y:S01]  /*6400*/  @P0 STG.E.U16 desc[UR38][R8.64+0x32], R71 ;  /* 0x0000324708000986 */ /* 0x000fe2000c101526 */
[----:B------:R-:W-:Y:S02]  /*6410*/  ISETP.GT.AND P0, PT, R3, RZ, P2 ;  /* 0x000000ff0300720c */ /* 0x000fe40001704270 */
[----:B------:R-:W-:Y:S02]  /*6420*/  F2FP.F16.F32.PACK_AB R46, RZ, R46 ;  /* 0x0000002eff2e723e */ /* 0x000fe400000000ff */
[----:B------:R-:W-:Y:S02]  /*6430*/  F2FP.F16.F32.PACK_AB R47, RZ, R47 ;  /* 0x0000002fff2f723e */ /* 0x000fe400000000ff */
[----:B------:R-:W-:-:S02]  /*6440*/  F2FP.F16.F32.PACK_AB R48, RZ, R48 ;  /* 0x00000030ff30723e */ /* 0x000fc400000000ff */
[----:B------:R-:W-:Y:S02]  /*6450*/  F2FP.F16.F32.PACK_AB R49, RZ, R49 ;  /* 0x00000031ff31723e */ /* 0x000fe400000000ff */
[----:B------:R-:W-:Y:S02]  /*6460*/  F2FP.F16.F32.PACK_AB R50, RZ, R50 ;  /* 0x00000032ff32723e */ /* 0x000fe400000000ff */
[----:B------:R-:W-:Y:S01]  /*6470*/  F2FP.F16.F32.PACK_AB R51, RZ, R51 ;  /* 0x00000033ff33723e */ /* 0x000fe200000000ff */
[----:B------:R-:W-:Y:S01]  /*6480*/  @P0 STG.E.U16 desc[UR38][R10.64+0x40], R72 ;  /* 0x000040480a000986 */ /* 0x000fe2000c101526 */
[----:B------:R-:W-:Y:S02]  /*6490*/  ISETP.GT.AND P0, PT, R3, RZ, P1 ;  /* 0x000000ff0300720c */ /* 0x000fe40000f04270 */
[----:B------:R-:W-:Y:S02]  /*64a0*/  F2FP.F16.F32.PACK_AB R52, RZ, R52 ;  /* 0x00000034ff34723e */ /* 0x000fe400000000ff */
[----:B------:R-:W-:-:S02]  /*64b0*/  F2FP.F16.F32.PACK_AB R53, RZ, R53 ;  /* 0x00000035ff35723e */ /* 0x000fc400000000ff */
[----:B------:R-:W-:Y:S02]  /*64c0*/  F2FP.F16.F32.PACK_AB R54, RZ, R54 ;  /* 0x00000036ff36723e */ /* 0x000fe400000000ff */
[----:B------:R-:W-:-:S05]  /*64d0*/  F2FP.F16.F32.PACK_AB R55, RZ, R55 ;  /* 0x00000037ff37723e */ /* 0x000fca00000000ff */
[----:B------:R-:W-:Y:S01]  /*64e0*/  @P0 STG.E.U16 desc[UR38][R10.64+0x42], R73 ;  /* 0x000042490a000986 */ /* 0x000fe2000c101526 */
[----:B------:R-:W-:Y:S02]  /*64f0*/  ISETP.GT.AND P0, PT, R3, 0x8, P2 ;  /* 0x000000080300780c */ /* 0x000fe40001704270 */
[----:B------:R-:W-:-:S11]  /*6500*/  ISETP.GT.AND P2, PT, R4, 0x38, PT ;  /* 0x000000380400780c */ /* 0x000fd60003f44270 */
[----:B------:R-:W-:Y:S01]  /*6510*/  @P0 STG.E.U16 desc[UR38][R8.64+0x40], R74 ;  /* 0x0000404a08000986 */ /* 0x000fe2000c101526 */
[----:B------:R-:W-:-:S13]  /*6520*/  ISETP.GT.AND P0, PT, R3, 0x8, P1 ;  /* 0x000000080300780c */ /* 0x000fda0000f04270 */
[----:B------:R-:W-:Y:S01]  /*6530*/  @P0 STG.E.U16 desc[UR38][R8.64+0x42], R75 ;  /* 0x0000424b08000986 */ /* 0x000fe2000c101526 */
[----:B------:R-:W-:-:S13]  /*6540*/  ISETP.GT.AND P0, PT, R3, RZ, P5 ;  /* 0x000000ff0300720c */ /* 0x000fda0002f04270 */
[----:B------:R-:W-:Y:S01]  /*6550*/  @P0 STG.E.U16 desc[UR38][R10.64+0x50], R76 ;  /* 0x0000504c0a000986 */ /* 0x000fe2000c101526 */
[----:B------:R-:W-:-:S13]  /*6560*/  ISETP.GT.AND P0, PT, R3, RZ, P4 ;  /* 0x000000ff0300720c */ /* 0x000fda0002704270 */
[----:B------:R-:W-:Y:S01]  /*6570*/  @P0 STG.E.U16 desc[UR38][R10.64+0x52], R77 ;  /* 0x0000524d0a000986 */ /* 0x000fe2000c101526 */
[----:B------:R-:W-:-:S13]  /*6580*/  ISETP.GT.AND P0, PT, R3, 0x8, P5 ;  /* 0x000000080300780c */ /* 0x000fda0002f04270 */
[----:B------:R-:W-:Y:S01]  /*6590*/  @P0 STG.E.U16 desc[UR38][R8.64+0x50], R78 ;  /* 0x0000504e08000986 */ /* 0x000fe2000c101526 */
[----:B------:R-:W-:-:S13]  /*65a0*/  ISETP.GT.AND P0, PT, R3, 0x8, P4 ;  /* 0x000000080300780c */ /* 0x000fda0002704270 */
[----:B------:R-:W-:Y:S01]  /*65b0*/  @P0 STG.E.U16 desc[UR38][R8.64+0x52], R79 ;  /* 0x0000524f08000986 */ /* 0x000fe2000c101526 */
[----:B------:R-:W-:-:S13]  /*65c0*/  ISETP.GT.AND P0, PT, R3, RZ, P3 ;  /* 0x000000ff0300720c */ /* 0x000fda0001f04270 */
[----:B------:R-:W-:Y:S01]  /*65d0*/  @P0 STG.E.U16 desc[UR38][R10.64+0x60], R80 ;  /* 0x000060500a000986 */ /* 0x000fe2000c101526 */
[----:B------:R-:W-:-:S04]  /*65e0*/  ISETP.GT.AND P0, PT, R4, 0x31, PT ;  /* 0x000000310400780c */ /* 0x000fc80003f04270 */
[----:B------:R-:W-:-:S13]  /*65f0*/  ISETP.GT.AND P1, PT, R3, RZ, P0 ;  /* 0x000000ff0300720c */ /* 0x000fda0000724270 */
[----:B------:R-:W-:Y:S01]  /*6600*/  @P1 STG.E.U16 desc[UR38][R10.64+0x62], R81 ;  /* 0x000062510a001986 */ /* 0x000fe2000c101526 */
[----:B------:R-:W-:-:S13]  /*6610*/  ISETP.GT.AND P1, PT, R3, 0x8, P3 ;  /* 0x000000080300780c */ /* 0x000fda0001f24270 */
[----:B------:R-:W-:Y:S01]  /*6620*/  @P1 STG.E.U16 desc[UR38][R8.64+0x60], R82 ;  /* 0x0000605208001986 */ /* 0x000fe2000c101526 */
[----:B------:R-:W-:-:S13]  /*6630*/  ISETP.GT.AND P1, PT, R3, 0x8, P0 ;  /* 0x000000080300780c */ /* 0x000fda0000724270 */
[----:B------:R-:W-:Y:S01]  /*6640*/  @P1 STG.E.U16 desc[UR38][R8.64+0x62], R83 ;  /* 0x0000625308001986 */ /* 0x000fe2000c101526 */
[----:B------:R-:W-:-:S05]  /*6650*/  IADD3 R14, P1, R23, R8, RZ ;  /* 0x00000008170e7210 */ /* 0x000fca0007f3e0ff */
[----:B------:R-:W-:Y:S01]  /*6660*/  IMAD.X R15, R13, 0x1, R9, P1 ;  /* 0x000000010d0f7824 */ /* 0x000fe200008e0609 */
[----:B------:R-:W-:-:S13]  /*6670*/  ISETP.GT.AND P1, PT, R3, RZ, P2 ;  /* 0x000000ff0300720c */ /* 0x000fda0001724270 */
[----:B------:R-:W-:Y:S01]  /*6680*/  @P1 STG.E.U16 desc[UR38][R10.64+0x70], R84 ;  /* 0x000070540a001986 */ /* 0x000fe2000c101526 */
[----:B------:R-:W-:-:S05]  /*6690*/  IADD3 R20, P1, R23, R8, RZ ;  /* 0x0000000817147210 */ /* 0x000fca0007f3e0ff */
[----:B------:R-:W-:Y:S01]  /*66a0*/  IMAD.X R21, R13, 0x1, R9, P1 ;  /* 0x000000010d157824 */ /* 0x000fe200008e0609 */
[----:B------:R-:W-:-:S05]  /*66b0*/  IADD3 R12, P1, R23, R10, RZ ;  /* 0x0000000a170c7210 */ /* 0x000fca0007f3e0ff */
[----:B------:R-:W-:Y:S01]  /*66c0*/  IMAD.X R13, R13, 0x1, R11, P1 ;  /* 0x000000010d0d7824 */ /* 0x000fe200008e060b */
[----:B------:R-:W-:-:S04]  /*66d0*/  ISETP.GT.AND P1, PT, R4, 0x39, PT ;  /* 0x000000390400780c */ /* 0x000fc80003f24270 */
[----:B------:R-:W-:-:S13]  /*66e0*/  ISETP.GT.AND P5, PT, R3, RZ, P1 ;  /* 0x000000ff0300720c */ /* 0x000fda0000fa4270 */
[----:B------:R-:W-:Y:S01]  /*66f0*/  @P5 STG.E.U16 desc[UR38][R10.64+0x72], R85 ;  /* 0x000072550a005986 */ /* 0x000fe2000c101526 */
[----:B------:R-:W-:-:S13]  /*6700*/  ISETP.GT.AND P5, PT, R3, 0x8, P2 ;  /* 0x000000080300780c */ /* 0x000fda00017a4270 */
[----:B------:R-:W-:Y:S01]  /*6710*/  @P5 STG.E.U16 desc[UR38][R8.64+0x70], R86 ;  /* 0x0000705608005986 */ /* 0x000fe2000c101526 */
[----:B------:R-:W-:-:S13]  /*6720*/  ISETP.GT.AND P5, PT, R3, 0x8, P1 ;  /* 0x000000080300780c */ /* 0x000fda0000fa4270 */
[----:B------:R0:W-:Y:S01]  /*6730*/  @P5 STG.E.U16 desc[UR38][R8.64+0x72], R87 ;  /* 0x0000725708005986 */ /* 0x0001e2000c101526 */
[C---:B------:R-:W-:Y:S02]  /*6740*/  ISETP.GT.AND P5, PT, R3.reuse, 0x80, P6 ;  /* 0x000000800300780c */ /* 0x040fe400037a4270 */
[----:B------:R-:W-:-:S11]  /*6750*/  ISETP.GT.AND P6, PT, R3, 0x88, P6 ;  /* 0x000000880300780c */ /* 0x000fd600037c4270 */
[----:B------:R-:W-:Y:S01]  /*6760*/  @P5 STG.E.U16 desc[UR38][R12.64], R24 ;  /* 0x000000180c005986 */ /* 0x000fe2000c101526 */
[----:B------:R-:W-:-:S04]  /*6770*/  ISETP.GT.AND P5, PT, R4, 0x1, PT ;  /* 0x000000010400780c */ /* 0x000fc80003fa4270 */
[----:B------:R-:W-:-:S13]  /*6780*/  ISETP.GT.AND P5, PT, R3, 0x80, P5 ;  /* 0x000000800300780c */ /* 0x000fda0002fa4270 */
[----:B0-----:R-:W-:Y:S02]  /*6790*/  @P5 IMAD.MOV.U32 R8, RZ, RZ, R12 ;  /* 0x000000ffff085224 */ /* 0x001fe400078e000c */
[----:B------:R-:W-:-:S05]  /*67a0*/  @P5 IMAD.MOV.U32 R9, RZ, RZ, R13 ;  /* 0x000000ffff095224 */ /* 0x000fca00078e000d */
[----:B------:R0:W-:Y:S01]  /*67b0*/  @P5 STG.E.U16 desc[UR38][R8.64+0x2], R25 ;  /* 0x0000021908005986 */ /* 0x0001e2000c101526 */
[----:B------:R-:W-:-:S03]  /*67c0*/  ISETP.NE.AND P5, PT, R5, RZ, PT ;  /* 0x000000ff0500720c */ /* 0x000fc60003fa5270 */
[----:B------:R-:W-:Y:S01]  /*67d0*/  @P6 STG.E.U16 desc[UR38][R14.64], R26 ;  /* 0x0000001a0e006986 */ /* 0x000fe2000c101526 */
[----:B------:R-:W-:-:S04]  /*67e0*/  ISETP.GT.AND P6, PT, R4, 0x1, PT ;  /* 0x000000010400780c */ /* 0x000fc80003fc4270 */
[----:B------:R-:W-:-:S13]  /*67f0*/  ISETP.GT.AND P6, PT, R3, 0x88, P6 ;  /* 0x000000880300780c */ /* 0x000fda00037c4270 */
[----:B------:R-:W-:Y:S01]  /*6800*/  @P6 STG.E.U16 desc[UR38][R20.64+0x2], R27 ;  /* 0x0000021b14006986 */ /* 0x000fe2000c101526 */
[----:B------:R-:W-:-:S04]  /*6810*/  ISETP.GT.AND P6, PT, R4, 0x8, PT ;  /* 0x000000080400780c */ /* 0x000fc80003fc4270 */
[----:B------:R-:W-:-:S13]  /*6820*/  ISETP.GT.AND P6, PT, R3, 0x80, P6 ;  /* 0x000000800300780c */ /* 0x000fda00037c4270 */
[----:B0-----:R-:W-:Y:S02]  /*6830*/  @P6 IMAD.MOV.U32 R8, RZ, RZ, R12 ;  /* 0x000000ffff086224 */ /* 0x001fe400078e000c */
[----:B------:R-:W-:-:S05]  /*6840*/  @P6 IMAD.MOV.U32 R9, RZ, RZ, R13 ;  /* 0x000000ffff096224 */ /* 0x000fca00078e000d */
[----:B------:R0:W-:Y:S01]  /*6850*/  @P6 STG.E.U16 desc[UR38][R8.64+0x10], R28 ;  /* 0x0000101c08006986 */ /* 0x0001e2000c101526 */
[----:B------:R-:W-:-:S04]  /*6860*/  ISETP.GT.AND P6, PT, R4, 0x9, PT ;  /* 0x000000090400780c */ /* 0x000fc80003fc4270 */
[----:B------:R-:W-:-:S13]  /*6870*/  ISETP.GT.AND P6, PT, R3, 0x80, P6 ;  /* 0x000000800300780c */ /* 0x000fda00037c4270 */
[----:B0-----:R-:W-:Y:S02]  /*6880*/  @P6 IMAD.MOV.U32 R8, RZ, RZ, R12 ;  /* 0x000000ffff086224 */ /* 0x001fe400078e000c */
[----:B------:R-:W-:-:S05]  /*6890*/  @P6 IMAD.MOV.U32 R9, RZ, RZ, R13 ;  /* 0x000000ffff096224 */ /* 0x000fca00078e000d */
[----:B------:R0:W-:Y:S01]  /*68a0*/  @P6 STG.E.U16 desc[UR38][R8.64+0x12], R29 ;  /* 0x0000121d08006986 */ /* 0x0001e2000c101526 */
[----:B------:R-:W-:-:S04]  /*68b0*/  ISETP.GT.AND P6, PT, R4, 0x8, PT ;  /* 0x000000080400780c */ /* 0x000fc80003fc4270 */
[----:B------:R-:W-:-:S13]  /*68c0*/  ISETP.GT.AND P6, PT, R3, 0x88, P6 ;  /* 0x000000880300780c */ /* 0x000fda00037c4270 */
        /* <DEDUP_REMOVED lines=45> */
[----:B------:R-:W-:Y:S01]  /*6ba0*/  @P6 STG.E.U16 desc[UR38][R8.64+0x42], R41 ;  /* 0x0000422908006986 */ /* 0x000fe2000c101526 */
[----:B------:R-:W-:-:S04]  /*6bb0*/  ISETP.GT.AND P6, PT, R4, 0x20, PT ;  /* 0x000000200400780c */ /* 0x000fc80003fc4270 */
[----:B------:R-:W-:-:S13]  /*6bc0*/  ISETP.GT.AND P6, PT, R3, 0x88, P6 ;  /* 0x000000880300780c */ /* 0x000fda00037c4270 */
[----:B------:R-:W-:Y:S01]  /*6bd0*/  @P6 STG.E.U16 desc[UR38][R6.64+0x40], R42 ;  /* 0x0000402a06006986 */ /* 0x000fe2000c101526 */
[----:B------:R-:W-:-:S04]  /*6be0*/  ISETP.GT.AND P6, PT, R4, 0x21, PT ;  /* 0x000000210400780c */ /* 0x000fc80003fc4270 */
[----:B------:R-:W-:-:S13]  /*6bf0*/  ISETP.GT.AND P6, PT, R3, 0x88, P6 ;  /* 0x000000880300780c */ /* 0x000fda00037c4270 */
[----:B------:R-:W-:Y:S02]  /*6c00*/  @P6 IMAD.MOV.U32 R4, RZ, RZ, R6 ;  /* 0x000000ffff046224 */ /* 0x000fe400078e0006 */
[----:B------:R-:W-:-:S05]  /*6c10*/  @P6 IMAD.MOV.U32 R5, RZ, RZ, R7 ;  /* 0x000000ffff056224 */ /* 0x000fca00078e0007 */
[----:B------:R0:W-:Y:S01]  /*6c20*/  @P6 STG.E.U16 desc[UR38][R4.64+0x42], R43 ;  /* 0x0000422b04006986 */ /* 0x0001e2000c101526 */
[C---:B------:R-:W-:Y:S02]  /*6c30*/  ISETP.GT.AND P6, PT, R3.reuse, 0x80, P5 ;  /* 0x000000800300780c */ /* 0x040fe40002fc4270 */
[----:B------:R-:W-:-:S11]  /*6c40*/  ISETP.GT.AND P5, PT, R3, 0x88, P5 ;  /* 0x000000880300780c */ /* 0x000fd60002fa4270 */
[----:B0-----:R-:W-:Y:S02]  /*6c50*/  @P6 IMAD.MOV.U32 R4, RZ, RZ, R12 ;  /* 0x000000ffff046224 */ /* 0x001fe400078e000c */
[----:B------:R-:W-:-:S05]  /*6c60*/  @P6 IMAD.MOV.U32 R5, RZ, RZ, R13 ;  /* 0x000000ffff056224 */ /* 0x000fca00078e000d */
[----:B------:R0:W-:Y:S01]  /*6c70*/  @P6 STG.E.U16 desc[UR38][R4.64+0x50], R44 ;  /* 0x0000502c04006986 */ /* 0x0001e2000c101526 */
[C---:B------:R-:W-:Y:S02]  /*6c80*/  ISETP.GT.AND P6, PT, R3.reuse, 0x80, P4 ;  /* 0x000000800300780c */ /* 0x040fe400027c4270 */
[----:B------:R-:W-:-:S11]  /*6c90*/  ISETP.GT.AND P4, PT, R3, 0x88, P4 ;  /* 0x000000880300780c */ /* 0x000fd60002784270 */
[----:B0-----:R-:W-:Y:S02]  /*6ca0*/  @P6 IMAD.MOV.U32 R4, RZ, RZ, R12 ;  /* 0x000000ffff046224 */ /* 0x001fe400078e000c */
[----:B------:R-:W-:-:S05]  /*6cb0*/  @P6 IMAD.MOV.U32 R5, RZ, RZ, R13 ;  /* 0x000000ffff056224 */ /* 0x000fca00078e000d */
[----:B------:R0:W-:Y:S02]  /*6cc0*/  @P6 STG.E.U16 desc[UR38][R4.64+0x52], R45 ;  /* 0x0000522d04006986 */ /* 0x0001e4000c101526 */
[----:B0-----:R-:W-:Y:S02]  /*6cd0*/  @P5 IMAD.MOV.U32 R4, RZ, RZ, R6 ;  /* 0x000000ffff045224 */ /* 0x001fe400078e0006 */
[----:B------:R-:W-:-:S05]  /*6ce0*/  @P5 IMAD.MOV.U32 R5, RZ, RZ, R7 ;  /* 0x000000ffff055224 */ /* 0x000fca00078e0007 */
[----:B------:R0:W-:Y:S01]  /*6cf0*/  @P5 STG.E.U16 desc[UR38][R4.64+0x50], R46 ;  /* 0x0000502e04005986 */ /* 0x0001e2000c101526 */
[C---:B------:R-:W-:Y:S02]  /*6d00*/  ISETP.GT.AND P5, PT, R3.reuse, 0x80, P3 ;  /* 0x000000800300780c */ /* 0x040fe40001fa4270 */
[----:B------:R-:W-:Y:S01]  /*6d10*/  ISETP.GT.AND P3, PT, R3, 0x88, P3 ;  /* 0x000000880300780c */ /* 0x000fe20001f64270 */
        /* <DEDUP_REMOVED lines=17> */
[----:B------:R0:W-:Y:S02]  /*6e30*/  @P3 STG.E.U16 desc[UR38][R4.64+0x60], R50 ;  /* 0x0000603204003986 */ /* 0x0001e4000c101526 */
[----:B0-----:R-:W-:Y:S02]  /*6e40*/  @P0 IMAD.MOV.U32 R4, RZ, RZ, R6 ;  /* 0x000000ffff040224 */ /* 0x001fe400078e0006 */
[----:B------:R-:W-:-:S05]  /*6e50*/  @P0 IMAD.MOV.U32 R5, RZ, RZ, R7 ;  /* 0x000000ffff050224 */ /* 0x000fca00078e0007 */
[----:B------:R0:W-:Y:S02]  /*6e60*/  @P0 STG.E.U16 desc[UR38][R4.64+0x62], R51 ;  /* 0x0000623304000986 */ /* 0x0001e4000c101526 */
[----:B0-----:R-:W-:Y:S02]  /*6e70*/  @P5 IMAD.MOV.U32 R4, RZ, RZ, R12 ;  /* 0x000000ffff045224 */ /* 0x001fe400078e000c */
[----:B------:R-:W-:-:S05]  /*6e80*/  @P5 IMAD.MOV.U32 R5, RZ, RZ, R13 ;  /* 0x000000ffff055224 */ /* 0x000fca00078e000d */
[----:B------:R0:W-:Y:S04]  /*6e90*/  @P5 STG.E.U16 desc[UR38][R4.64+0x70], R52 ;  /* 0x0000703404005986 */ /* 0x0001e8000c101526 */
[----:B------:R1:W-:Y:S01]  /*6ea0*/  @P4 STG.E.U16 desc[UR38][R12.64+0x72], R53 ;  /* 0x000072350c004986 */ /* 0x0003e2000c101526 */
[----:B0-----:R-:W-:Y:S02]  /*6eb0*/  @P2 IMAD.MOV.U32 R4, RZ, RZ, R6 ;  /* 0x000000ffff042224 */ /* 0x001fe400078e0006 */
[----:B------:R-:W-:-:S05]  /*6ec0*/  @P2 IMAD.MOV.U32 R5, RZ, RZ, R7 ;  /* 0x000000ffff052224 */ /* 0x000fca00078e0007 */
[----:B------:R1:W-:Y:S04]  /*6ed0*/  @P2 STG.E.U16 desc[UR38][R4.64+0x70], R54 ;  /* 0x0000703604002986 */ /* 0x0003e8000c101526 */
[----:B------:R1:W-:Y:S02]  /*6ee0*/  @P1 STG.E.U16 desc[UR38][R6.64+0x72], R55 ;  /* 0x0000723706001986 */ /* 0x0003e4000c101526 */
.L_x_157:
[----:B------:R-:W-:Y:S05]  /*6ef0*/  BSYNC B0 ;  /* 0x0000000000007941 */ /* 0x000fea0003800000 */
.L_x_33:
[----:B------:R-:W-:Y:S01]  /*6f00*/  IADD3 R16, P0, R16, UR36, RZ ;  /* 0x0000002410107c10 */ /* 0x000fe2000ff1e0ff */
[----:B------:R-:W-:Y:S01]  /*6f10*/  ULDC.64 UR4, c[0x0][0x650] ;  /* 0x0001940000047ab9 */ /* 0x000fe20000000a00 */
[----:B------:R-:W-:Y:S01]  /*6f20*/  PRMT R3, RZ, 0x7610, R3 ;  /* 0x00007610ff037816 */ /* 0x000fe20000000003 */
[----:B------:R-:W-:Y:S01]  /*6f30*/  IMAD.MOV.U32 R102, RZ, RZ, -0x1 ;  /* 0xffffffffff667424 */ /* 0x000fe200078e00ff */
[----:B------:R-:W-:Y:S01]  /*6f40*/  IADD3.X R17, R17, UR42, RZ, P0, !PT ;  /* 0x0000002a11117c10 */ /* 0x000fe200087fe4ff */
[----:B------:R-:W-:Y:S01]  /*6f50*/  IMAD.MOV.U32 R23, RZ, RZ, -0x1 ;  /* 0xffffffffff177424 */ /* 0x000fe200078e00ff */
[----:B------:R-:W-:-:S04]  /*6f60*/  ISETP.GE.U32.AND P0, PT, R16, UR4, PT ;  /* 0x0000000410007c0c */ /* 0x000fc8000bf06070 */
[----:B------:R-:W-:-:S13]  /*6f70*/  ISETP.GE.U32.AND.EX P0, PT, R17, UR5, PT, P0 ;  /* 0x0000000511007c0c */ /* 0x000fda000bf06100 */
[----:B------:R-:W-:Y:S05]  /*6f80*/  @P0 BRA `(.L_x_158) ;  /* 0x0000000400500947 */ /* 0x000fea0003800000 */
[----:B0-----:R-:W0:Y:S01]  /*6f90*/  LDC.64 R10, c[0x0][0x628] ;  /* 0x00018a00ff0a7b82 */ /* 0x001e220000000a00 */
[----:B-1----:R-:W1:Y:S01]  /*6fa0*/  S2R R12, SR_CTAID.X ;  /* 0x00000000000c7919 */ /* 0x002e620000002500 */
[----:B----4-:R-:W-:Y:S02]  /*6fb0*/  IMAD.MOV.U32 R8, RZ, RZ, R16 ;  /* 0x000000ffff087224 */ /* 0x010fe400078e0010 */
[----:B------:R-:W-:Y:S01]  /*6fc0*/  IMAD.MOV.U32 R9, RZ, RZ, R17 ;  /* 0x000000ffff097224 */ /* 0x000fe200078e0011 */
[----:B------:R-:W4:Y:S03]  /*6fd0*/  S2R R20, SR_CTAID.Y ;  /* 0x0000000000147919 */ /* 0x000f260000002600 */
[----:B------:R-:W1:Y:S08]  /*6fe0*/  LDC R0, c[0x0][0x630] ;  /* 0x00018c00ff007b82 */ /* 0x000e700000000800 */
[----:B------:R-:W1:Y:S01]  /*6ff0*/  LDC.64 R14, c[0x0][0x620] ;  /* 0x00018800ff0e7b82 */ /* 0x000e620000000a00 */
[----:B0-----:R-:W-:-:S04]  /*7000*/  ISETP.NE.U32.AND P0, PT, R10, RZ, PT ;  /* 0x000000ff0a00720c */ /* 0x001fc80003f05070 */
[----:B------:R-:W-:-:S13]  /*7010*/  ISETP.NE.AND.EX P0, PT, R11, RZ, PT, P0 ;  /* 0x000000ff0b00720c */ /* 0x000fda0003f05300 */
[----:B-1--4-:R-:W-:Y:S05]  /*7020*/  @!P0 BRA `(.L_x_159) ;  /* 0x0000000000288947 */ /* 0x012fea0003800000 */
        /* <DEDUP_REMOVED lines=10> */
.L_x_159:
[-CC-:B------:R-:W-:Y:S01]  /*70d0*/  SHF.R.U64 R23, R8, R0.reuse, R9.reuse ;  /* 0x0000000008177219 */ /* 0x180fe20000001209 */
[----:B------:R-:W0:Y:S01]  /*70e0*/  LDC.64 R26, c[0x0][0x640] ;  /* 0x00019000ff1a7b82 */ /* 0x000e220000000a00 */
[----:B------:R-:W-:Y:S01]  /*70f0*/  SHF.R.U32.HI R0, RZ, R0, R9 ;  /* 0x00000000ff007219 */ /* 0x000fe20000011609 */
[----:B------:R-:W-:Y:S01]  /*7100*/  ULDC UR4, c[0x0][0x150] ;  /* 0x0000540000047ab9 */ /* 0x000fe20000000800 */
[----:B------:R-:W-:Y:S02]  /*7110*/  IADD3 R3, P0, RZ, -R23, RZ ;  /* 0x80000017ff037210 */ /* 0x000fe40007f1e0ff */
[----:B------:R-:W-:-:S03]  /*7120*/  I2FP.F32.U32 R7, R12 ;  /* 0x0000000c00077245 */ /* 0x000fc60000201000 */
[----:B------:R-:W1:Y:S01]  /*7130*/  LDC R6, c[0x0][0x618] ;  /* 0x00018600ff067b82 */ /* 0x000e620000000800 */
[----:B------:R-:W-:Y:S02]  /*7140*/  IMAD.X R5, RZ, RZ, ~R0, P0 ;  /* 0x000000ffff057224 */ /* 0x000fe400000e0e00 */
[----:B------:R-:W-:Y:S01]  /*7150*/  FMUL R7, R7, UR4 ;  /* 0x0000000407077c20 */ /* 0x000fe20008400000 */
[----:B------:R-:W-:Y:S01]  /*7160*/  ULDC UR4, c[0x0][0x154] ;  /* 0x0000550000047ab9 */ /* 0x000fe20000000800 */
[-C--:B------:R-:W-:Y:S02]  /*7170*/  IMAD R0, R5, R14.reuse, RZ ;  /* 0x0000000e05007224 */ /* 0x080fe400078e02ff */
[C---:B------:R-:W-:Y:S01]  /*7180*/  IMAD.WIDE.U32 R4, R3.reuse, R14, R16 ;  /* 0x0000000e03047225 */ /* 0x040fe200078e0010 */
[----:B------:R-:W4:Y:S01]  /*7190*/  LDC R8, c[0x0][0x608] ;  /* 0x00018200ff087b82 */ /* 0x000f220000000800 */
[----:B------:R-:W2:Y:S02]  /*71a0*/  F2I.U32.TRUNC.NTZ R7, R7 ;  /* 0x0000000700077305 */ /* 0x000ea4000020f000 */
[----:B------:R-:W-:Y:S01]  /*71b0*/  IMAD R3, R3, R15, R0 ;  /* 0x0000000f03037224 */ /* 0x000fe200078e0200 */
[----:B------:R-:W-:-:S03]  /*71c0*/  I2FP.F32.U32 R0, R20 ;  /* 0x0000001400007245 */ /* 0x000fc60000201000 */
[----:B------:R-:W-:Y:S01]  /*71d0*/  IMAD.IADD R3, R5, 0x1, R3 ;  /* 0x0000000105037824 */ /* 0x000fe200078e0203 */
[----:B------:R-:W3:Y:S01]  /*71e0*/  LDC R11, c[0x0][0x658] ;  /* 0x00019600ff0b7b82 */ /* 0x000ee20000000800 */
[----:B0-----:R-:W-:-:S04]  /*71f0*/  ISETP.NE.U32.AND P0, PT, R26, RZ, PT ;  /* 0x000000ff1a00720c */ /* 0x001fc80003f05070 */
[----:B------:R-:W-:-:S03]  /*7200*/  ISETP.NE.AND.EX P0, PT, R27, RZ, PT, P0 ;  /* 0x000000ff1b00720c */ /* 0x000fc60003f05300 */
[----:B------:R-:W0:Y:S01]  /*7210*/  LDC R9, c[0x0][0x144] ;  /* 0x00005100ff097b82 */ /* 0x000e220000000800 */
[-C--:B-1----:R-:W-:Y:S01]  /*7220*/  SHF.R.U64 R10, R4, R6.reuse, R3 ;  /* 0x00000006040a7219 */ /* 0x082fe20000001203 */
[----:B--2---:R-:W-:Y:S01]  /*7230*/  IMAD.MOV R7, RZ, RZ, -R7 ;  /* 0x000000ffff077224 */ /* 0x004fe200078e0a07 */
[----:B------:R-:W-:Y:S01]  /*7240*/  SHF.R.U32.HI R3, RZ, R6, R3 ;  /* 0x00000006ff037219 */ /* 0x000fe20000011603 */
[----:B------:R-:W-:-:S04]  /*7250*/  FMUL R6, R0, UR4 ;  /* 0x0000000400067c20 */ /* 0x000fc80008400000 */
[----:B------:R-:W1:Y:S01]  /*7260*/  LDC R21, c[0x0][0x148] ;  /* 0x00005200ff157b82 */ /* 0x000e620000000800 */
[----:B------:R2:W0:Y:S01]  /*7270*/  F2I.U32.TRUNC.NTZ R14, R6 ;  /* 0x00000006000e7305 */ /* 0x000422000020f000 */
[-CC-:B----4-:R-:W-:Y:S02]  /*7280*/  SHF.R.U64 R13, R10, R8.reuse, R3.reuse ;  /* 0x000000080a0d7219 */ /* 0x190fe40000001203 */
[----:B------:R-:W-:-:S04]  /*7290*/  SHF.R.U32.HI R0, RZ, R8, R3 ;  /* 0x00000008ff007219 */ /* 0x000fc80000011603 */
[----:B------:R-:W4:Y:S01]  /*72a0*/  LDC R24, c[0x0][0x600] ;  /* 0x00018000ff187b82 */ /* 0x000f220000000800 */
[-CC-:B---3--:R-:W-:Y:S02]  /*72b0*/  SHF.R.U64 R15, R13, R11.reuse, R0.reuse ;  /* 0x0000000b0d0f7219 */ /* 0x188fe40000001200 */
[----:B------:R-:W-:-:S03]  /*72c0*/  SHF.R.U32.HI R5, RZ, R11, R0 ;  /* 0x0000000bff057219 */ /* 0x000fc60000011600 */
[----:B------:R-:W-:Y:S02]  /*72d0*/  IMAD.MOV.U32 R4, RZ, RZ, R15 ;  /* 0x000000ffff047224 */ /* 0x000fe400078e000f */
[----:B------:R-:W3:Y:S01]  /*72e0*/  LDC R28, c[0x0][0x648] ;  /* 0x00019200ff1c7b82 */ /* 0x000ee20000000800 */
[----:B0-----:R-:W-:-:S07]  /*72f0*/  IMAD R25, R9, R7, R12 ;  /* 0x0000000709197224 */ /* 0x001fce00078e020c */
[----:B------:R-:W0:Y:S08]  /*7300*/  LDC R29, c[0x0][0x638] ;  /* 0x00018e00ff1d7b82 */ /* 0x000e300000000800 */
[----:B------:R-:W0:Y:S01]  /*7310*/  LDC R30, c[0x0][0x610] ;  /* 0x00018400ff1e7b82 */ /* 0x000e220000000800 */
[----:B-12-4-:R-:W-:Y:S05]  /*7320*/  @!P0 BRA `(.L_x_160) ;  /* 0x0000000000288947 */ /* 0x016fea0003800000 */
[----:B------:R-:W1:Y:S02]  /*7330*/  LDC R0, c[0x0][0x64c] ;  /* 0x00019300ff007b82 */ /* 0x000e640000000800 */
[----:B-1----:R-:W-:-:S05]  /*7340*/  IADD3 R3, P0, R15, R0, RZ ;  /* 0x000000000f037210 */ /* 0x002fca0007f1e0ff */
        /* <DEDUP_REMOVED lines=8> */
.L_x_160:
[----:B------:R-:W-:Y:S01]  /*73d0*/  ISETP.NE.AND P0, PT, R2, 0x1, PT ;  /* 0x000000010200780c */ /* 0x000fe20003f05270 */
[----:B------:R-:W-:Y:S01]  /*73e0*/  IMAD.MOV R14, RZ, RZ, -R14 ;  /* 0x000000ffff0e7224 */ /* 0x000fe200078e0a0e */
[----:B---3--:R-:W-:Y:S01]  /*73f0*/  SHF.R.U64 R0, R4, R28, R5 ;  /* 0x0000001c04007219 */ /* 0x008fe20000001205 */
[----:B------:R-:W-:Y:S01]  /*7400*/  VIADD R5, R24, 0xffffffff ;  /* 0xffffffff18057836 */ /* 0x000fe20000000000 */
[----:B------:R-:W-:-:S03]  /*7410*/  LOP3.LUT R3, R13, R100, RZ, 0xc0, !PT ;  /* 0x000000640d037212 */ /* 0x000fc600078ec0ff */
[----:B------:R-:W-:Y:S01]  /*7420*/  IMAD.MOV R4, RZ, RZ, -R0 ;  /* 0x000000ffff047224 */ /* 0x000fe200078e0a00 */
[----:B------:R-:W-:Y:S01]  /*7430*/  LOP3.LUT R10, R10, R5, RZ, 0xc0, !PT ;  /* 0x000000050a0a7212 */ /* 0x000fe200078ec0ff */
[----:B------:R-:W-:Y:S02]  /*7440*/  IMAD R0, R96, R0, R3 ;  /* 0x0000000060007224 */ /* 0x000fe400078e0203 */
[----:B0-----:R-:W-:Y:S02]  /*7450*/  IMAD R3, R4, R29, R15 ;  /* 0x0000001d04037224 */ /* 0x001fe400078e020f */
[----:B------:R-:W-:Y:S02]  /*7460*/  @P0 IMAD R25, R21, R14, R20 ;  /* 0x0000000e15190224 */ /* 0x000fe400078e0214 */
[----:B------:R-:W-:Y:S02]  /*7470*/  IMAD R5, R3, R24, R10 ;  /* 0x0000001803057224 */ /* 0x000fe400078e020a */
[----:B------:R-:W-:-:S02]  /*7480*/  IMAD R0, R0, R30, R25 ;  /* 0x0000001e00007224 */ /* 0x000fc400078e0219 */
[----:B------:R-:W-:-:S03]  /*7490*/  IMAD.MOV.U32 R4, RZ, RZ, 0x1 ;  /* 0x00000001ff047424 */ /* 0x000fc600078e00ff */
[----:B------:R-:W-:Y:S02]  /*74a0*/  SEL R102, R5, R0, !P0 ;  /* 0x0000000005667207 */ /* 0x000fe40004000000 */
[----:B------:R-:W-:Y:S02]  /*74b0*/  PRMT R3, R4, 0x7610, R3 ;  /* 0x0000761004037816 */ /* 0x000fe40000000003 */
[----:B------:R-:W-:-:S07]  /*74c0*/  SEL R0, R0, R5, !P0 ;  /* 0x0000000500007207 */ /* 0x000fce0004000000 */
.L_x_158:
[----:B------:R-:W-:Y:S01]  /*74d0*/  LOP3.LUT P0, RZ, R3, 0xff, RZ, 0xc0, !PT ;  /* 0x000000ff03ff7812 */ /* 0x000fe2000780c0ff */
[----:B------:R-:W-:-:S12]  /*74e0*/  IMAD.MOV.U32 R109, RZ, RZ, R0 ;  /* 0x000000ffff6d7224 */ /* 0x000fd800078e0000 */
[----:B------:R-:W-:Y:S05]  /*74f0*/  @P0 BRA `(.L_x_161) ;  /* 0xffffffa0002c0947 */ /* 0x000fea000383ffff */
[----:B------:R-:W-:Y:S05]  /*7500*/  EXIT ;  /* 0x000000000000794d */ /* 0x000fea0003800000 */
.L_x_8:
        /* <DEDUP_REMOVED lines=26> */
.L_x_163:
[----:B------:R-:W0:Y:S01]  /*76b0*/  LDC.64 R32, c[0x0][0x640] ;  /* 0x00019000ff207b82 */ /* 0x000e220000000a00 */
[-CC-:B------:R-:W-:Y:S01]  /*76c0*/  SHF.R.U64 R22, R14, R8.reuse, R15.reuse ;  /* 0x000000080e167219 */ /* 0x180fe2000000120f */
[----:B------:R-:W-:Y:S01]  /*76d0*/  IMAD.MOV.U32 R25, RZ, RZ, 0x1 ;  /* 0x00000001ff197424 */ /* 0x000fe200078e00ff */
[----:B------:R-:W-:Y:S02]  /*76e0*/  SHF.R.U32.HI R7, RZ, R8, R15 ;  /* 0x00000008ff077219 */ /* 0x000fe4000001160f */
[----:B------:R-:W-:-:S03]  /*76f0*/  IADD3 R13, P0, RZ, -R22, RZ ;  /* 0x80000016ff0d7210 */ /* 0x000fc60007f1e0ff */
[----:B------:R-:W1:Y:S02]  /*7700*/  LDC R12, c[0x0][0x618] ;  /* 0x00018600ff0c7b82 */ /* 0x000e640000000800 */
[----:B------:R-:W-:Y:S02]  /*7710*/  IMAD.X R7, RZ, RZ, ~R7, P0 ;  /* 0x000000ffff077224 */ /* 0x000fe400000e0e07 */
[----:B------:R-:W-:-:S04]  /*7720*/  IMAD.WIDE.U32 R10, R13, R26, R16 ;  /* 0x0000001a0d0a7225 */ /* 0x000fc800078e0010 */
[----:B------:R-:W2:Y:S01]  /*7730*/  LDC R14, c[0x0][0x608] ;  /* 0x00018200ff0e7b82 */ /* 0x000ea20000000800 */
[----:B------:R-:W-:-:S04]  /*7740*/  IMAD R8, R7, R26, RZ ;  /* 0x0000001a07087224 */ /* 0x000fc800078e02ff */
[----:B------:R-:W-:-:S03]  /*7750*/  IMAD R7, R13, R27, R8 ;  /* 0x0000001b0d077224 */ /* 0x000fc600078e0208 */
[----:B------:R-:W3:Y:S01]  /*7760*/  LDC R30, c[0x0][0x658] ;  /* 0x00019600ff1e7b82 */ /* 0x000ee20000000800 */
[----:B------:R-:W-:Y:S01]  /*7770*/  IMAD.IADD R7, R11, 0x1, R7 ;  /* 0x000000010b077824 */ /* 0x000fe200078e0207 */
[----:B0-----:R-:W-:Y:S01]  /*7780*/  ISETP.NE.U32.AND P0, PT, R32, RZ, PT ;  /* 0x000000ff2000720c */ /* 0x001fe20003f05070 */
[----:B------:R-:W-:-:S03]  /*7790*/  IMAD.MOV.U32 R11, RZ, RZ, -0x1 ;  /* 0xffffffffff0b7424 */ /* 0x000fc600078e00ff */
        /* <DEDUP_REMOVED lines=8> */
[-C--:B---3--:R-:W-:Y:S02]  /*7820*/  SHF.L.U32 R10, R11, R30.reuse, RZ ;  /* 0x0000001e0b0a7219 */ /* 0x088fe400000006ff */
[--C-:B------:R-:W-:Y:S02]  /*7830*/  SHF.R.U64 R28, R26, R30, R7.reuse ;  /* 0x0000001e1a1c7219 */ /* 0x100fe40000001207 */
[----:B------:R-:W-:Y:S02]  /*7840*/  LOP3.LUT R27, RZ, R10, RZ, 0x33, !PT ;  /* 0x0000000aff1b7212 */ /* 0x000fe400078e33ff */
[----:B------:R-:W-:Y:S01]  /*7850*/  SHF.R.U32.HI R11, RZ, R30, R7 ;  /* 0x0000001eff0b7219 */ /* 0x000fe20000011607 */
[----:B------:R-:W3:Y:S01]  /*7860*/  LDC R29, c[0x0][0x610] ;  /* 0x00018400ff1d7b82 */ /* 0x000ee20000000800 */
[----:B------:R-:W-:Y:S01]  /*7870*/  IMAD.MOV.U32 R10, RZ, RZ, R28 ;  /* 0x000000ffff0a7224 */ /* 0x000fe200078e001c */
[----:B------:R-:W-:Y:S06]  /*7880*/  @!P0 BRA `(.L_x_164) ;  /* 0x0000000000288947 */ /* 0x000fec0003800000 */
        /* <DEDUP_REMOVED lines=10> */
.L_x_164:
[----:B------:R-:W-:Y:S02]  /*7930*/  ISETP.NE.AND P0, PT, R2, 0x1, PT ;  /* 0x000000010200780c */ /* 0x000fe40003f05270 */
[----:B-1----:R-:W-:Y:S01]  /*7940*/  SHF.R.U64 R8, R10, R8, R11 ;  /* 0x000000080a087219 */ /* 0x002fe2000000120b */
[----:B0-----:R-:W-:Y:S01]  /*7950*/  VIADD R11, R21, 0xffffffff ;  /* 0xffffffff150b7836 */ /* 0x001fe20000000000 */
[----:B------:R-:W-:Y:S02]  /*7960*/  SHF.L.U32 R25, R25, R30, RZ ;  /* 0x0000001e19197219 */ /* 0x000fe400000006ff */
[----:B------:R-:W-:Y:S01]  /*7970*/  LOP3.LUT R5, R26, R27, RZ, 0xc0, !PT ;  /* 0x0000001b1a057212 */ /* 0x000fe200078ec0ff */
[----:B------:R-:W-:-:S04]  /*7980*/  IMAD.MOV R7, RZ, RZ, -R8 ;  /* 0x000000ffff077224 */ /* 0x000fc800078e0a08 */
[----:B------:R-:W-:Y:S02]  /*7990*/  IMAD R5, R25, R8, R5 ;  /* 0x0000000819057224 */ /* 0x000fe400078e0205 */
[----:B------:R-:W-:Y:S01]  /*79a0*/  @P0 IMAD R6, R9, R24, R4 ;  /* 0x0000001809060224 */ /* 0x000fe200078e0204 */
[----:B------:R-:W-:Y:S01]  /*79b0*/  LOP3.LUT R9, R20, R11, RZ, 0xc0, !PT ;  /* 0x0000000b14097212 */ /* 0x000fe200078ec0ff */
[----:B--2---:R-:W-:Y:S02]  /*79c0*/  IMAD R4, R7, R23, R28 ;  /* 0x0000001707047224 */ /* 0x004fe400078e021c */
[----:B---3--:R-:W-:Y:S02]  /*79d0*/  IMAD R6, R5, R29, R6 ;  /* 0x0000001d05067224 */ /* 0x008fe400078e0206 */
[----:B------:R-:W-:Y:S02]  /*79e0*/  IMAD R5, R4, R21, R9 ;  /* 0x0000001504057224 */ /* 0x000fe400078e0209 */
[----:B------:R-:W-:-:S02]  /*79f0*/  IMAD.MOV.U32 R8, RZ, RZ, 0x1 ;  /* 0x00000001ff087424 */ /* 0x000fc400078e00ff */
[----:B------:R-:W-:Y:S01]  /*7a00*/  IMAD.MOV.U32 R7, RZ, RZ, R22 ;  /* 0x000000ffff077224 */ /* 0x000fe200078e0016 */
[----:B------:R-:W-:Y:S02]  /*7a10*/  SEL R21, R5, R6, !P0 ;  /* 0x0000000605157207 */ /* 0x000fe40004000000 */
[----:B------:R-:W-:-:S07]  /*7a20*/  SEL R20, R6, R5, !P0 ;  /* 0x0000000506147207 */ /* 0x000fce0004000000 */
.L_x_162:
[----:B------:R-:W-:-:S08]  /*7a30*/  NOP ;  /* 0x0000000000007918 */ /* 0x000fd00000000000 */
[----:B------:R-:W0:-:S00]  /*7a40*/  USETMAXREG.DEALLOC.CTAPOOL 0x28 ;  /* 0x00000028000079c8 */ /* 0x000e0000080e0500 */
[----:B0-----:R-:W-:-:S13]  /*7a50*/  ISETP.NE.AND P0, PT, R3, RZ, PT ;  /* 0x000000ff0300720c */ /* 0x001fda0003f05270 */
[----:B------:R-:W-:Y:S05]  /*7a60*/  @P0 EXIT ;  /* 0x000000000000094d */ /* 0x000fea0003800000 */
[----:B------:R-:W-:Y:S01]  /*7a70*/  LOP3.LUT P0, RZ, R8, 0xff, RZ, 0xc0, !PT ;  /* 0x000000ff08ff7812 */ /* 0x000fe2000780c0ff */
[----:B------:R-:W-:Y:S02]  /*7a80*/  IMAD.MOV.U32 R3, RZ, RZ, 0x1 ;  /* 0x00000001ff037424 */ /* 0x000fe400078e00ff */
[----:B------:R-:W-:-:S10]  /*7a90*/  IMAD.MOV.U32 R8, RZ, RZ, RZ ;  /* 0x000000ffff087224 */ /* 0x000fd400078e00ff */
[----:B------:R-:W-:Y:S05]  /*7aa0*/  @!P0 BRA `(.L_x_165) ;  /* 0x0000000c00288947 */ /* 0x000fea0003800000 */
[----:B------:R-:W0:Y:S01]  /*7ab0*/  LDC R3, c[0x0][0x28c] ;  /* 0x0000a300ff037b82 */ /* 0x000e220000000800 */
[----:B------:R-:W1:Y:S01]  /*7ac0*/  S2R R13, SR_CgaCtaId ;  /* 0x00000000000d7919 */ /* 0x000e620000008800 */
[----:B------:R-:W-:Y:S01]  /*7ad0*/  ULDC UR5, c[0x0][0x658] ;  /* 0x0001960000057ab9 */ /* 0x000fe20000000800 */
[----:B------:R-:W-:Y:S01]  /*7ae0*/  UMOV UR6, 0xffffffff ;  /* 0xffffffff00067882 */ /* 0x000fe20000000000 */
[----:B------:R-:W-:Y:S01]  /*7af0*/  BSSY B0, `(.L_x_165) ;  /* 0x00000c5000007945 */ /* 0x000fe20003800000 */
[----:B------:R-:W-:Y:S01]  /*7b00*/  USHF.L.U32 UR6, UR6, UR5, URZ ;  /* 0x0000000506067299 */ /* 0x000fe2000800063f */
[----:B------:R-:W-:Y:S01]  /*7b10*/  IMAD.MOV.U32 R10, RZ, RZ, 0x1 ;  /* 0x00000001ff0a7424 */ /* 0x000fe200078e00ff */
[----:B------:R-:W-:Y:S01]  /*7b20*/  LOP3.LUT R9, R18, 0x2, RZ, 0xfc, !PT ;  /* 0x0000000212097812 */ /* 0x000fe200078efcff */
[----:B------:R-:W-:Y:S01]  /*7b30*/  IMAD.MOV.U32 R8, RZ, RZ, RZ ;  /* 0x000000ffff087224 */ /* 0x000fe200078e00ff */
[----:B------:R-:W-:Y:S01]  /*7b40*/  ULDC UR4, c[0x0][0x600] ;  /* 0x0001800000047ab9 */ /* 0x000fe20000000800 */
[----:B------:R-:W-:Y:S01]  /*7b50*/  UMOV UR7, 0x1 ;  /* 0x0000000100077882 */ /* 0x000fe20000000000 */
[----:B------:R-:W-:-:S02]  /*7b60*/  UIADD3 UR15, UR4, -0x1, URZ ;  /* 0xffffffff040f7890 */ /* 0x000fc4000fffe03f */
[----:B------:R-:W-:Y:S02]  /*7b70*/  USHF.L.U32 UR17, UR7, UR5, URZ ;  /* 0x0000000507117299 */ /* 0x000fe4000800063f */
[----:B------:R-:W-:Y:S01]  /*7b80*/  ULOP3.LUT UR16, URZ, UR6, URZ, 0x33, !UPT ;  /* 0x000000063f107292 */ /* 0x000fe2000f8e333f */
[----:B------:R-:W-:Y:S01]  /*7b90*/  ULDC.64 UR20, c[0x0][0x198] ;  /* 0x0000660000147ab9 */ /* 0x000fe20000000a00 */
[----:B0-----:R-:W-:-:S05]  /*7ba0*/  VIADD R3, R3, 0x1f ;  /* 0x0000001f03037836 */ /* 0x001fca0000000000 */
[----:B------:R-:W-:-:S04]  /*7bb0*/  SHF.R.S32.HI R4, RZ, 0x1f, R3 ;  /* 0x0000001fff047819 */ /* 0x000fc80000011403 */
[----:B------:R-:W-:Y:S01]  /*7bc0*/  LEA.HI R4, R4, R3, RZ, 0x5 ;  /* 0x0000000304047211 */ /* 0x000fe200078f28ff */
[C---:B-1----:R-:W-:Y:S02]  /*7bd0*/  IMAD.SHL.U32 R12, R13.reuse, 0x20, RZ ;  /* 0x000000200d0c7824 */ /* 0x042fe400078e00ff */
[----:B------:R-:W-:Y:S01]  /*7be0*/  IMAD.SHL.U32 R13, R13, 0x400, RZ ;  /* 0x000004000d0d7824 */ /* 0x000fe200078e00ff */
[----:B------:R-:W-:Y:S01]  /*7bf0*/  SHF.R.S32.HI R11, RZ, 0x5, R4 ;  /* 0x00000005ff0b7819 */ /* 0x000fe20000011404 */
[----:B------:R-:W-:Y:S01]  /*7c00*/  IMAD.MOV.U32 R3, RZ, RZ, 0x1 ;  /* 0x00000001ff037424 */ /* 0x000fe200078e00ff */
[----:B------:R-:W-:Y:S02]  /*7c10*/  LOP3.LUT R12, R12, 0x20, RZ, 0xc0, !PT ;  /* 0x000000200c0c7812 */ /* 0x000fe400078ec0ff */
[----:B------:R-:W-:Y:S01]  /*7c20*/  LOP3.LUT R13, R13, 0x400, RZ, 0xc0, !PT ;  /* 0x000004000d0d7812 */ /* 0x000fe200078ec0ff */
[----:B------:R-:W-:-:S07]  /*7c30*/  VIADD R19, R11, 0x1 ;  /* 0x000000010b137836 */ /* 0x000fce0000000000 */
.L_x_176:
[----:B------:R-:W-:-:S03]  /*7c40*/  UMOV UR4, 0xffffffff ;  /* 0xffffffff00047882 */ /* 0x000fc60000000000 */
[----:B------:R-:W-:Y:S05]  /*7c50*/  BRA.DIV UR4, `(.L_x_166) ;  /* 0x0000001204a07947 */ /* 0x000fea000b800000 */
[----:B------:R-:W-:-:S13]  /*7c60*/  ELECT P6, URZ, PT ;  /* 0x00000000003f782f */ /* 0x000fda00038c0000 */
.L_x_194:
[----:B------:R-:W0:Y:S01]  /*7c70*/  LDC R4, c[0x0][0x28c] ;  /* 0x0000a300ff047b82 */ /* 0x000e220000000800 */
[----:B------:R-:W-:Y:S01]  /*7c80*/  BSSY B1, `(.L_x_167) ;  /* 0x0000038000017945 */ /* 0x000fe20003800000 */
[----:B0-----:R-:W-:-:S13]  /*7c90*/  ISETP.LT.OR P6, PT, R4, 0x1, !P6 ;  /* 0x000000010400780c */ /* 0x001fda00077c1670 */
[----:B------:R-:W-:Y:S05]  /*7ca0*/  @P6 BRA `(.L_x_168) ;  /* 0x0000000000d46947 */ /* 0x000fea0003800000 */
[----:B------:R-:W-:Y:S02]  /*7cb0*/  IMAD R21, R21, 0x40, R12 ;  /* 0x0000004015157824 */ /* 0x000fe400078e020c */
[----:B------:R-:W-:Y:S02]  /*7cc0*/  IMAD.SHL.U32 R20, R20, 0x100, RZ ;  /* 0x0000010014147824 */ /* 0x000fe400078e00ff */
[----:B------:R-:W-:Y:S02]  /*7cd0*/  IMAD.MOV.U32 R22, RZ, RZ, RZ ;  /* 0x000000ffff167224 */ /* 0x000fe400078e00ff */
[----:B------:R-:W-:Y:S02]  /*7ce0*/  IMAD.MOV.U32 R4, RZ, RZ, R19 ;  /* 0x000000ffff047224 */ /* 0x000fe400078e0013 */
[----:B------:R-:W-:Y:S02]  /*7cf0*/  IMAD.MOV.U32 R5, RZ, RZ, R3 ;  /* 0x000000ffff057224 */ /* 0x000fe400078e0003 */
[----:B------:R-:W-:-:S07]  /*7d00*/  IMAD.MOV.U32 R6, RZ, RZ, R8 ;  /* 0x000000ffff067224 */ /* 0x000fce00078e0008 */
.L_x_171:
[----:B------:R-:W0:Y:S01]  /*7d10*/  S2R R15, SR_CgaCtaId ;  /* 0x00000000000f7919 */ /* 0x000e220000008800 */
[----:B------:R-:W-:Y:S02]  /*7d20*/  MOV R14, 0x400 ;  /* 0x00000400000e7802 */ /* 0x000fe40000000f00 */
[----:B------:R-:W-:Y:S02]  /*7d30*/  ISETP.NE.AND P1, PT, R0, RZ, PT ;  /* 0x000000ff0000720c */ /* 0x000fe40003f25270 */
[----:B0-----:R-:W-:Y:S02]  /*7d40*/  LEA R25, R15, R14, 0x18 ;  /* 0x0000000e0f197211 */ /* 0x001fe400078ec0ff */
[----:B------:R-:W-:-:S09]  /*7d50*/  SHF.L.U32 R14, R5, 0x1f, RZ ;  /* 0x0000001f050e7819 */ /* 0x000fd200000006ff */
[----:B------:R-:W0:Y:S01]  /*7d60*/  @!P1 LDC R15, c[0x0][0x500] ;  /* 0x00014000ff0f9b82 */ /* 0x000e220000000800 */
[----:B------:R-:W-:-:S04]  /*7d70*/  IMAD R23, R6, 0x8, R25 ;  /* 0x0000000806177824 */ /* 0x000fc800078e0219 */
[----:B------:R-:W1:Y:S02]  /*7d80*/  SYNCS.PHASECHK.TRANS64.TRYWAIT P0, [R23+URZ+0x58], R14 ;  /* 0x0000580e170075a7 */ /* 0x000e64000800017f */
[----:B-1----:R-:W-:Y:S05]  /*7d90*/  @!P0 BRA `(.L_x_169) ;  /* 0x0000001000708947 */ /* 0x002fea0003800000 */
.L_x_195:
[----:B-1----:R-:W-:Y:S01]  /*7da0*/  PRMT R14, R9, 0x9910, RZ ;  /* 0x00009910090e7816 */ /* 0x002fe200000000ff */
[----:B0-----:R0:W-:Y:S03]  /*7db0*/  @!P1 SYNCS.ARRIVE.TRANS64 RZ, [R23+URZ], R15 ;  /* 0x0000000f17ff99a7 */ /* 0x0011e6000800003f */
[----:B------:R-:W-:-:S13]  /*7dc0*/  ISETP.NE.AND P0, PT, R14, 0x2, PT ;  /* 0x000000020e00780c */ /* 0x000fda0003f05270 */
[----:B0-----:R-:W-:Y:S05]  /*7dd0*/  @P0 BRA `(.L_x_170) ;  /* 0x0000000000040947 */ /* 0x001fea0003800000 */
[----:B------:R-:W-:Y:S01]  /*7de0*/  BPT.TRAP 0x1 ;  /* 0x000000040000795c */ /* 0x000fe20000300000 */
.L_x_170:
[C---:B------:R-:W-:Y:S01]  /*7df0*/  IMAD R14, R6.reuse, 0x800, R13 ;  /* 0x00000800060e7824 */ /* 0x040fe200078e020d */
[----:B------:R-:W-:Y:S01]  /*7e00*/  R2UR UR9, R23 ;  /* 0x00000000170972ca */ /* 0x000fe200000e0000 */
[--C-:B------:R-:W-:Y:S01]  /*7e10*/  IMAD R15, R6, 0x4000, R25.reuse ;  /* 0x00004000060f7824 */ /* 0x100fe200078e0219 */
[----:B------:R-:W-:Y:S01]  /*7e20*/  UIADD3 UR4, UP0, UR20, 0xf0, URZ ;  /* 0x000000f014047890 */ /* 0x000fe2000ff1e03f */
[----:B------:R-:W-:Y:S01]  /*7e30*/  IMAD R14, R14, 0x2, R25 ;  /* 0x000000020e0e7824 */ /* 0x000fe200078e0219 */
[----:B------:R-:W-:Y:S01]  /*7e40*/  R2UR UR11, R20 ;  /* 0x00000000140b72ca */ /* 0x000fe200000e0000 */
[----:B------:R-:W-:Y:S01]  /*7e50*/  VIADD R4, R4, 0xffffffff ;  /* 0xffffffff04047836 */ /* 0x000fe20000000000 */
[----:B------:R-:W-:Y:S01]  /*7e60*/  R2UR UR5, R15 ;  /* 0x000000000f0572ca */ /* 0x000fe200000e0000 */
[----:B------:R-:W-:Y:S01]  /*7e70*/  UIADD3 UR22, UP1, UR20, 0x1f0, URZ ;  /* 0x000001f014167890 */ /* 0x000fe2000ff3e03f */
[----:B------:R-:W-:Y:S01]  /*7e80*/  R2UR UR8, R14 ;  /* 0x000000000e0872ca */ /* 0x000fe200000e0000 */
[----:B------:R-:W-:Y:S01]  /*7e90*/  VIADD R6, R6, 0x1 ;  /* 0x0000000106067836 */ /* 0x000fe20000000000 */
[----:B------:R-:W-:Y:S01]  /*7ea0*/  R2UR UR10, R22 ;  /* 0x00000000160a72ca */ /* 0x000fe200000e0000 */
[----:B------:R-:W-:Y:S01]  /*7eb0*/  UIADD3.X UR23, URZ, UR21, URZ, UP1, !UPT ;  /* 0x000000153f177290 */ /* 0x000fe20008ffe43f */
[----:B------:R-:W-:Y:S01]  /*7ec0*/  R2UR UR12, R7 ;  /* 0x00000000070c72ca */ /* 0x000fe200000e0000 */
[----:B------:R-:W-:Y:S01]  /*7ed0*/  UMOV UR6, 0x0 ;  /* 0x0000000000067882 */ /* 0x000fe20000000000 */
[----:B------:R-:W-:Y:S01]  /*7ee0*/  R2UR UR18, R21 ;  /* 0x00000000151272ca */ /* 0x000fe200000e0000 */
[----:B------:R-:W-:Y:S01]  /*7ef0*/  UMOV UR7, 0x10000000 ;  /* 0x1000000000077882 */ /* 0x000fe20000000000 */
[----:B------:R-:W-:Y:S01]  /*7f00*/  ISETP.GT.AND P1, PT, R4, 0x1, PT ;  /* 0x000000010400780c */ /* 0x000fe20003f24270 */
[----:B------:R-:W-:Y:S01]  /*7f10*/  UMOV UR19, 0x30000 ;  /* 0x0003000000137882 */ /* 0x000fe20000000000 */
[----:B------:R-:W-:Y:S01]  /*7f20*/  ISETP.NE.AND P0, PT, R6, 0xb, PT ;  /* 0x0000000b0600780c */ /* 0x000fe20003f05270 */
[----:B------:R-:W-:Y:S01]  /*7f30*/  UIADD3 UR13, UR5, 0x180, URZ ;  /* 0x00000180050d7890 */ /* 0x000fe2000fffe03f */
[----:B------:R-:W-:Y:S01]  /*7f40*/  VIADD R22, R22, 0x20 ;  /* 0x0000002016167836 */ /* 0x000fe20000000000 */
[----:B------:R-:W-:Y:S01]  /*7f50*/  UIADD3.X UR5, URZ, UR21, URZ, UP0, !UPT ;  /* 0x000000153f057290 */ /* 0x000fe200087fe43f */
[----:B------:R-:W-:Y:S01]  /*7f60*/  SEL R14, RZ, 0x1, P0 ;  /* 0x00000001ff0e7807 */ /* 0x000fe20000000000 */
[----:B------:R-:W-:Y:S01]  /*7f70*/  UIADD3 UR14, UR8, 0x2c180, URZ ;  /* 0x0002c180080e7890 */ /* 0x000fe2000fffe03f */
[----:B------:R-:W-:-:S02]  /*7f80*/  SEL R6, R6, RZ, P0 ;  /* 0x000000ff06067207 */ /* 0x000fc40000000000 */
[----:B------:R-:W-:Y:S01]  /*7f90*/  UMOV UR8, UR13 ;  /* 0x0000000d00087c82 */ /* 0x000fe20008000000 */
[----:B------:R-:W-:-:S03]  /*7fa0*/  LOP3.LUT R5, R5, R14, RZ, 0x3c, !PT ;  /* 0x0000000e05057212 */ /* 0x000fc600078e3cff */
[----:B------:R0:W-:Y:S02]  /*7fb0*/  UTMALDG.3D [UR8], [UR4], desc[UR6] ;  /* 0x00000608040075b4 */ /* 0x0001e40008011000 */
[----:B0-----:R-:W-:Y:S01]  /*7fc0*/  UMOV UR8, UR14 ;  /* 0x0000000e00087c82 */ /* 0x001fe20008000000 */
[----:B------:R-:W-:Y:S02]  /*7fd0*/  UMOV UR11, UR18 ;  /* 0x00000012000b7c82 */ /* 0x000fe40008000000 */
[----:B------:R0:W-:Y:S02]  /*7fe0*/  UTMALDG.3D.MULTICAST [UR8], [UR22], UR19, desc[UR6] ;  /* 0x00000608160073b4 */ /* 0x0001e40008011813 */
[----:B0-----:R-:W-:Y:S05]  /*7ff0*/  @P1 BRA `(.L_x_171) ;  /* 0xfffffffc00441947 */ /* 0x001fea000383ffff */
.L_x_168:
[----:B------:R-:W-:Y:S05]  /*8000*/  BSYNC B1 ;  /* 0x0000000000017941 */ /* 0x000fea0003800000 */
.L_x_167:
[----:B------:R-:W-:Y:S01]  /*8010*/  LOP3.LUT P1, RZ, R10, 0xff, RZ, 0xc0, !PT ;  /* 0x000000ff0aff7812 */ /* 0x000fe2000782c0ff */
[C---:B------:R-:W-:Y:S01]  /*8020*/  IMAD.IADD R7, R11.reuse, 0x1, R8 ;  /* 0x000000010b077824 */ /* 0x040fe200078e0208 */
[----:B------:R-:W-:Y:S01]  /*8030*/  ULDC.64 UR4, c[0x0][0x650] ;  /* 0x0001940000047ab9 */ /* 0x000fe20000000a00 */
[----:B------:R-:W-:Y:S01]  /*8040*/  ISETP.GE.U32.AND P2, PT, R11, 0xb, PT ;  /* 0x0000000b0b00780c */ /* 0x000fe20003f46070 */
[----:B------:R-:W-:Y:S01]  /*8050*/  BSSY B1, `(.L_x_172) ;  /* 0x000006c000017945 */ /* 0x000fe20003800000 */
[----:B------:R-:W-:Y:S01]  /*8060*/  IMAD.MOV.U32 R20, RZ, RZ, -0x1 ;  /* 0xffffffffff147424 */ /* 0x000fe200078e00ff */
[----:B------:R-:W-:Y:S01]  /*8070*/  ISETP.GT.U32.AND P0, PT, R7, 0xa, PT ;  /* 0x0000000a0700780c */ /* 0x000fe20003f04070 */
[----:B------:R-:W-:Y:S01]  /*8080*/  IMAD.MOV.U32 R21, RZ, RZ, -0x1 ;  /* 0xffffffffff157424 */ /* 0x000fe200078e00ff */
[----:B------:R-:W-:Y:S02]  /*8090*/  PRMT R10, RZ, 0x7610, R10 ;  /* 0x00007610ff0a7816 */ /* 0x000fe4000000000a */
[----:B------:R-:W-:-:S03]  /*80a0*/  ISETP.LT.U32.AND P0, PT, R11, 0xb, P0 ;  /* 0x0000000b0b00780c */ /* 0x000fc60000701070 */
[----:B------:R-:W0:Y:S01]  /*80b0*/  @P1 S2R R5, SR_CgaCtaId ;  /* 0x0000000000051919 */ /* 0x000e220000008800 */
[----:B------:R-:W-:-:S04]  /*80c0*/  @P1 MOV R4, 0x400 ;  /* 0x0000040000041802 */ /* 0x000fc80000000f00 */
[----:B0-----:R-:W-:Y:S01]  /*80d0*/  @P1 LEA R6, R5, R4, 0x18 ;  /* 0x0000000405061211 */ /* 0x001fe200078ec0ff */
[----:B------:R-:W-:Y:S01]  /*80e0*/  IMAD.WIDE.U32 R4, R7, -0x45d1745d, RZ ;  /* 0xba2e8ba307047825 */ /* 0x000fe200078e00ff */
[----:B------:R-:W-:Y:S02]  /*80f0*/  SEL R4, RZ, 0x1, !P0 ;  /* 0x00000001ff047807 */ /* 0x000fe40004000000 */
[----:B------:R0:W-:Y:S01]  /*8100*/  @P1 SYNCS.ARRIVE.TRANS64.A1T0 RZ, [R6+URZ+0xc8], RZ ;  /* 0x0000c8ff06ff19a7 */ /* 0x0001e2000810003f */
[----:B------:R-:W-:Y:S02]  /*8110*/  IADD3 R16, P1, R16, UR36, RZ ;  /* 0x0000002410107c10 */ /* 0x000fe4000ff3e0ff */
[----:B------:R-:W-:Y:S02]  /*8120*/  LOP3.LUT R3, R3, R4, RZ, 0x3c, !PT ;  /* 0x0000000403037212 */ /* 0x000fe400078e3cff */
[----:B------:R-:W-:Y:S02]  /*8130*/  IADD3.X R17, R17, UR42, RZ, P1, !PT ;  /* 0x0000002a11117c10 */ /* 0x000fe40008ffe4ff */
[----:B------:R-:W-:-:S02]  /*8140*/  ISETP.GE.U32.AND P0, PT, R16, UR4, PT ;  /* 0x0000000410007c0c */ /* 0x000fc4000bf06070 */
[----:B0-----:R-:W-:Y:S02]  /*8150*/  SHF.R.U32.HI R6, RZ, 0x3, R5 ;  /* 0x00000003ff067819 */ /* 0x001fe40000011605 */
[----:B------:R-:W-:Y:S02]  /*8160*/  ISETP.GE.U32.AND.EX P0, PT, R17, UR5, PT, P0 ;  /* 0x0000000511007c0c */ /* 0x000fe4000bf06100 */
[----:B------:R-:W-:Y:S01]  /*8170*/  @P2 LOP3.LUT R3, R3, 0x1, R6, 0x78, !PT ;  /* 0x0000000103032812 */ /* 0x000fe200078e7806 */
[----:B------:R-:W-:Y:S01]  /*8180*/  IMAD R8, R6, -0xb, R7 ;  /* 0xfffffff506087824 */ /* 0x000fe200078e0207 */
[----:B------:R-:W-:Y:S01]  /*8190*/  PRMT R4, RZ, 0x7610, R4 ;  /* 0x00007610ff047816 */ /* 0x000fe20000000004 */
[----:B------:R-:W-:-:S08]  /*81a0*/  IMAD.MOV.U32 R7, RZ, RZ, -0x1 ;  /* 0xffffffffff077424 */ /* 0x000fd000078e00ff */
[----:B------:R-:W-:Y:S05]  /*81b0*/  @P0 BRA `(.L_x_173) ;  /* 0x0000000400540947 */ /* 0x000fea0003800000 */
[----:B------:R-:W0:Y:S01]  /*81c0*/  S2R R15, SR_CTAID.X ;  /* 0x00000000000f7919 */ /* 0x000e220000002500 */
[----:B------:R-:W-:Y:S01]  /*81d0*/  ULDC.64 UR4, c[0x0][0x628] ;  /* 0x00018a0000047ab9 */ /* 0x000fe20000000a00 */
[----:B------:R-:W-:Y:S01]  /*81e0*/  ULDC UR7, c[0x0][0x630] ;  /* 0x00018c0000077ab9 */ /* 0x000fe20000000800 */
[----:B------:R-:W-:Y:S01]  /*81f0*/  ISETP.NE.U32.AND P0, PT, RZ, UR4, PT ;  /* 0x00000004ff007c0c */ /* 0x000fe2000bf05070 */
[----:B------:R-:W1:Y:S01]  /*8200*/  S2R R20, SR_CTAID.Y ;  /* 0x0000000000147919 */ /* 0x000e620000002600 */
[----:B------:R-:W-:Y:S01]  /*8210*/  ULDC UR8, c[0x0][0x150] ;  /* 0x0000540000087ab9 */ /* 0x000fe20000000800 */
[----:B------:R-:W-:Y:S01]  /*8220*/  IMAD.MOV.U32 R4, RZ, RZ, R16 ;  /* 0x000000ffff047224 */ /* 0x000fe200078e0010 */
[----:B------:R-:W-:Y:S01]  /*8230*/  ISETP.NE.AND.EX P0, PT, RZ, UR5, PT, P0 ;  /* 0x00000005ff007c0c */ /* 0x000fe2000bf05300 */
[----:B------:R-:W-:Y:S01]  /*8240*/  IMAD.MOV.U32 R5, RZ, RZ, R17 ;  /* 0x000000ffff057224 */ /* 0x000fe200078e0011 */
[----:B0-----:R-:W-:-:S11]  /*8250*/  I2FP.F32.U32 R22, R15 ;  /* 0x0000000f00167245 */ /* 0x001fd60000201000 */
[----:B------:R-:W-:Y:S05]  /*8260*/  @!P0 BRA `(.L_x_174) ;  /* 0x0000000000288947 */ /* 0x000fea0003800000 */
[----:B------:R-:W-:Y:S02]  /*8270*/  ULDC UR6, c[0x0][0x634] ;  /* 0x00018d0000067ab9 */ /* 0x000fe40000000800 */
[----:B------:R-:W-:-:S05]  /*8280*/  IADD3 R5, P0, R16, UR6, RZ ;  /* 0x0000000610057c10 */ /* 0x000fca000ff1e0ff */
[----:B------:R-:W-:-:S04]  /*8290*/  IMAD.X R21, RZ, RZ, R17, P0 ;  /* 0x000000ffff157224 */ /* 0x000fc800000e0611 */
[----:B------:R-:W-:-:S04]  /*82a0*/  IMAD.WIDE.U32 R6, R21, UR4, RZ ;  /* 0x0000000415067c25 */ /* 0x000fc8000f8e00ff */
[----:B------:R-:W-:-:S04]  /*82b0*/  IMAD.WIDE.U32 R6, P0, R5, UR5, R6 ;  /* 0x0000000505067c25 */ /* 0x000fc8000f800006 */
[----:B------:R-:W-:-:S04]  /*82c0*/  IMAD.WIDE.U32 R4, R5, UR4, RZ ;  /* 0x0000000405047c25 */ /* 0x000fc8000f8e00ff */
[----:B------:R-:W-:Y:S01]  /*82d0*/  IMAD.MOV.U32 R4, RZ, RZ, R7 ;  /* 0x000000ffff047224 */ /* 0x000fe200078e0007 */
[----:B------:R-:W-:Y:S01]  /*82e0*/  IADD3 RZ, P1, R5, R6, RZ ;  /* 0x0000000605ff7210 */ /* 0x000fe20007f3e0ff */
[----:B------:R-:W-:-:S04]  /*82f0*/  IMAD.X R5, RZ, RZ, RZ, P0 ;  /* 0x000000ffff057224 */ /* 0x000fc800000e06ff */
[----:B------:R-:W-:-:S08]  /*8300*/  IMAD.WIDE.U32.X R4, R21, UR5, R4, P1 ;  /* 0x0000000515047c25 */ /* 0x000fd000088e0404 */
.L_x_174:
[--C-:B------:R-:W-:Y:S01]  /*8310*/  SHF.R.U64 R14, R4, UR7, R5.reuse ;  /* 0x00000007040e7c19 */ /* 0x100fe20008001205 */
[----:B------:R-:W-:Y:S01]  /*8320*/  FMUL R22, R22, UR8 ;  /* 0x0000000816167c20 */ /* 0x000fe20008400000 */
[----:B------:R-:W-:Y:S01]  /*8330*/  SHF.R.U32.HI R4, RZ, UR7, R5 ;  /* 0x00000007ff047c19 */ /* 0x000fe20008011605 */
[----:B------:R-:W0:Y:S01]  /*8340*/  LDC R6, c[0x0][0x144] ;  /* 0x00005100ff067b82 */ /* 0x000e220000000800 */
[----:B------:R-:W-:Y:S01]  /*8350*/  IADD3 R5, P0, RZ, -R14, RZ ;  /* 0x8000000eff057210 */ /* 0x000fe20007f1e0ff */
[----:B------:R-:W-:Y:S01]  /*8360*/  ULDC UR6, c[0x0][0x154] ;  /* 0x0000550000067ab9 */ /* 0x000fe20000000800 */
[----:B-1----:R-:W-:Y:S01]  /*8370*/  I2FP.F32.U32 R7, R20 ;  /* 0x0000001400077245 */ /* 0x002fe20000201000 */
[----:B------:R-:W1:Y:S01]  /*8380*/  F2I.U32.TRUNC.NTZ R22, R22 ;  /* 0x0000001600167305 */ /* 0x000e62000020f000 */
[----:B------:R-:W-:Y:S01]  /*8390*/  ULDC.64 UR4, c[0x0][0x620] ;  /* 0x0001880000047ab9 */ /* 0x000fe20000000a00 */
[----:B------:R-:W-:Y:S01]  /*83a0*/  IMAD.X R4, RZ, RZ, ~R4, P0 ;  /* 0x000000ffff047224 */ /* 0x000fe200000e0e04 */
[----:B------:R-:W-:Y:S01]  /*83b0*/  ISETP.NE.AND P2, PT, R2, 0x1, PT ;  /* 0x000000010200780c */ /* 0x000fe20003f45270 */
[----:B------:R-:W-:Y:S01]  /*83c0*/  FMUL R23, R7, UR6 ;  /* 0x0000000607177c20 */ /* 0x000fe20008400000 */
[----:B------:R-:W2:Y:S01]  /*83d0*/  LDC R25, c[0x0][0x148] ;  /* 0x00005200ff197b82 */ /* 0x000ea20000000800 */
[----:B------:R-:W-:Y:S01]  /*83e0*/  IMAD R4, R4, UR4, RZ ;  /* 0x0000000404047c24 */ /* 0x000fe2000f8e02ff */
[----:B------:R-:W-:-:S02]  /*83f0*/  ULDC.64 UR6, c[0x0][0x640] ;  /* 0x0001900000067ab9 */ /* 0x000fc40000000a00 */
[----:B------:R-:W-:Y:S01]  /*8400*/  ISETP.NE.U32.AND P0, PT, RZ, UR6, PT ;  /* 0x00000006ff007c0c */ /* 0x000fe2000bf05070 */
[----:B------:R-:W3:Y:S01]  /*8410*/  F2I.U32.TRUNC.NTZ R23, R23 ;  /* 0x0000001700177305 */ /* 0x000ee2000020f000 */
[C---:B------:R-:W-:Y:S02]  /*8420*/  IMAD R7, R5.reuse, UR5, R4 ;  /* 0x0000000505077c24 */ /* 0x040fe4000f8e0204 */
[----:B------:R-:W-:Y:S01]  /*8430*/  IMAD.WIDE.U32 R4, R5, UR4, R16 ;  /* 0x0000000405047c25 */ /* 0x000fe2000f8e0010 */
[----:B------:R-:W-:Y:S01]  /*8440*/  ULDC UR4, c[0x0][0x618] ;  /* 0x0001860000047ab9 */ /* 0x000fe20000000800 */
[----:B------:R-:W-:Y:S02]  /*8450*/  ISETP.NE.AND.EX P0, PT, RZ, UR7, PT, P0 ;  /* 0x00000007ff007c0c */ /* 0x000fe4000bf05300 */
[----:B------:R-:W-:Y:S02]  /*8460*/  IMAD.IADD R5, R5, 0x1, R7 ;  /* 0x0000000105057824 */ /* 0x000fe400078e0207 */
[----:B-1----:R-:W-:-:S03]  /*8470*/  IMAD.MOV R22, RZ, RZ, -R22 ;  /* 0x000000ffff167224 */ /* 0x002fc600078e0a16 */
[----:B------:R-:W-:Y:S01]  /*8480*/  SHF.R.U64 R21, R4, UR4, R5 ;  /* 0x0000000404157c19 */ /* 0x000fe20008001205 */
[----:B0-----:R-:W-:Y:S01]  /*8490*/  IMAD R15, R6, R22, R15 ;  /* 0x00000016060f7224 */ /* 0x001fe200078e020f */
[----:B------:R-:W-:Y:S01]  /*84a0*/  SHF.R.U32.HI R4, RZ, UR4, R5 ;  /* 0x00000004ff047c19 */ /* 0x000fe20008011605 */
[----:B------:R-:W-:Y:S01]  /*84b0*/  ULDC UR4, c[0x0][0x608] ;  /* 0x0001820000047ab9 */ /* 0x000fe20000000800 */
[----:B---3--:R-:W-:Y:S02]  /*84c0*/  IMAD.MOV R6, RZ, RZ, -R23 ;  /* 0x000000ffff067224 */ /* 0x008fe400078e0a17 */
[--C-:B------:R-:W-:Y:S02]  /*84d0*/  SHF.R.U64 R22, R21, UR4, R4.reuse ;  /* 0x0000000415167c19 */ /* 0x100fe40008001204 */
[----:B------:R-:W-:Y:S01]  /*84e0*/  SHF.R.U32.HI R5, RZ, UR4, R4 ;  /* 0x00000004ff057c19 */ /* 0x000fe20008011604 */
[----:B------:R-:W-:Y:S01]  /*84f0*/  ULDC UR4, c[0x0][0x658] ;  /* 0x0001960000047ab9 */ /* 0x000fe20000000800 */
[----:B--2---:R-:W-:-:S02]  /*8500*/  @P2 IMAD R15, R25, R6, R20 ;  /* 0x00000006190f2224 */ /* 0x004fc400078e0214 */
[--C-:B------:R-:W-:Y:S02]  /*8510*/  SHF.R.U64 R20, R22, UR4, R5.reuse ;  /* 0x0000000416147c19 */ /* 0x100fe40008001205 */
[----:B------:R-:W-:-:S03]  /*8520*/  SHF.R.U32.HI R23, RZ, UR4, R5 ;  /* 0x00000004ff177c19 */ /* 0x000fc60008011605 */
[----:B------:R-:W-:Y:S02]  /*8530*/  IMAD.MOV.U32 R6, RZ, RZ, R20 ;  /* 0x000000ffff067224 */ /* 0x000fe400078e0014 */
[----:B------:R-:W-:Y:S01]  /*8540*/  IMAD.MOV.U32 R5, RZ, RZ, R23 ;  /* 0x000000ffff057224 */ /* 0x000fe200078e0017 */
[----:B------:R-:W-:Y:S06]  /*8550*/  @!P0 BRA `(.L_x_175) ;  /* 0x00000000002c8947 */ /* 0x000fec0003800000 */
        /* <DEDUP_REMOVED lines=9> */
[----:B------:R-:W-:-:S04]  /*85f0*/  IMAD.WIDE.U32.X R4, R23, UR7, R4, P1 ;  /* 0x0000000717047c25 */ /* 0x000fc800088e0404 */
[----:B------:R-:W-:-:S07]  /*8600*/  IMAD.MOV.U32 R6, RZ, RZ, R4 ;  /* 0x000000ffff067224 */ /* 0x000fce00078e0004 */
.L_x_175:
[----:B------:R-:W-:Y:S01]  /*8610*/  ULDC UR4, c[0x0][0x648] ;  /* 0x0001920000047ab9 */ /* 0x000fe20000000800 */
[----:B------:R-:W-:Y:S01]  /*8620*/  LOP3.LUT R4, R22, UR16, RZ, 0xc0, !PT ;  /* 0x0000001016047c12 */ /* 0x000fe2000f8ec0ff */
[----:B------:R-:W-:Y:S01]  /*8630*/  ULDC UR5, c[0x0][0x610] ;  /* 0x0001840000057ab9 */ /* 0x000fe20000000800 */
[----:B------:R-:W-:Y:S01]  /*8640*/  SHF.R.U64 R5, R6, UR4, R5 ;  /* 0x0000000406057c19 */ /* 0x000fe20008001205 */
[----:B------:R-:W-:Y:S01]  /*8650*/  ULDC UR4, c[0x0][0x638] ;  /* 0x00018e0000047ab9 */ /* 0x000fe20000000800 */
[----:B------:R-:W-:-:S03]  /*8660*/  LOP3.LUT R21, R21, UR15, RZ, 0xc0, !PT ;  /* 0x0000000f15157c12 */ /* 0x000fc6000f8ec0ff */
[----:B------:R-:W-:Y:S02]  /*8670*/  IMAD.MOV R7, RZ, RZ, -R5 ;  /* 0x000000ffff077224 */ /* 0x000fe400078e0a05 */
[----:B------:R-:W-:Y:S02]  /*8680*/  IMAD R4, R5, UR17, R4 ;  /* 0x0000001105047c24 */ /* 0x000fe4000f8e0204 */
[----:B------:R-:W-:Y:S01]  /*8690*/  IMAD R20, R7, UR4, R20 ;  /* 0x0000000407147c24 */ /* 0x000fe2000f8e0214 */
[----:B------:R-:W-:Y:S01]  /*86a0*/  ULDC UR4, c[0x0][0x600] ;  /* 0x0001800000047ab9 */ /* 0x000fe20000000800 */
[----:B------:R-:W-:Y:S02]  /*86b0*/  IMAD R15, R4, UR5, R15 ;  /* 0x00000005040f7c24 */ /* 0x000fe4000f8e020f */
[----:B------:R-:W-:Y:S02]  /*86c0*/  IMAD R20, R20, UR4, R21 ;  /* 0x0000000414147c24 */ /* 0x000fe4000f8e0215 */
[----:B------:R-:W-:-:S02]  /*86d0*/  IMAD.MOV.U32 R4, RZ, RZ, 0x1 ;  /* 0x00000001ff047424 */ /* 0x000fc400078e00ff */
[----:B------:R-:W-:Y:S01]  /*86e0*/  IMAD.MOV.U32 R7, RZ, RZ, R14 ;  /* 0x000000ffff077224 */ /* 0x000fe200078e000e */
[----:B------:R-:W-:Y:S02]  /*86f0*/  SEL R21, R20, R15, !P2 ;  /* 0x0000000f14157207 */ /* 0x000fe40005000000 */
[----:B------:R-:W-:-:S07]  /*8700*/  SEL R20, R15, R20, !P2 ;  /* 0x000000140f147207 */ /* 0x000fce0005000000 */
.L_x_173:
[----:B------:R-:W-:Y:S05]  /*8710*/  BSYNC B1 ;  /* 0x0000000000017941 */ /* 0x000fea0003800000 */
.L_x_172:
[----:B------:R-:W-:-:S13]  /*8720*/  LOP3.LUT P0, RZ, R4, 0xff, RZ, 0xc0, !PT ;  /* 0x000000ff04ff7812 */ /* 0x000fda000780c0ff */
[----:B------:R-:W-:Y:S05]  /*8730*/  @P0 BRA `(.L_x_176) ;  /* 0xfffffff400400947 */ /* 0x000fea000383ffff */
[----:B------:R-:W-:Y:S05]  /*8740*/  BSYNC B0 ;  /* 0x0000000000007941 */ /* 0x000fea0003800000 */
.L_x_165:
[----:B------:R-:W-:-:S03]  /*8750*/  UMOV UR4, 0xffffffff ;  /* 0xffffffff00047882 */ /* 0x000fc60000000000 */
[----:B------:R-:W-:Y:S05]  /*8760*/  BRA.DIV UR4, `(.L_x_177) ;  /* 0x0000000a04107947 */ /* 0x000fea000b800000 */
[----:B------:R-:W-:-:S13]  /*8770*/  ELECT P6, URZ, PT ;  /* 0x00000000003f782f */ /* 0x000fda00038c0000 */
.L_x_198:
[----:B------:R-:W-:Y:S04]  /*8780*/  BSSY B0, `(.L_x_178) ;  /* 0x000006a000007945 */ /* 0x000fe80003800000 */
[----:B------:R-:W-:Y:S05]  /*8790*/  @!P6 BRA `(.L_x_179) ;  /* 0x0000000400a0e947 */ /* 0x000fea0003800000 */
[----:B------:R-:W-:-:S04]  /*87a0*/  LOP3.LUT R18, R18, 0x2, RZ, 0xfc, !PT ;  /* 0x0000000212127812 */ /* 0x000fc800078efcff */
[----:B------:R-:W-:-:S13]  /*87b0*/  ISETP.NE.AND P0, PT, R18, 0x3, PT ;  /* 0x000000031200780c */ /* 0x000fda0003f05270 */
[----:B------:R-:W-:Y:S05]  /*87c0*/  @!P0 BRA `(.L_x_180) ;  /* 0x0000000000048947 */ /* 0x000fea0003800000 */
[----:B------:R-:W-:Y:S01]  /*87d0*/  BPT.TRAP 0x1 ;  /* 0x000000040000795c */ /* 0x000fe20000300000 */
.L_x_180:
[----:B------:R-:W0:Y:S01]  /*87e0*/  S2R R5, SR_CgaCtaId ;  /* 0x0000000000057919 */ /* 0x000e220000008800 */
[----:B------:R-:W-:Y:S02]  /*87f0*/  MOV R0, 0x400 ;  /* 0x0000040000007802 */ /* 0x000fe40000000f00 */
[----:B------:R-:W-:Y:S02]  /*8800*/  SHF.L.U32 R2, R3, 0x1f, RZ ;  /* 0x0000001f03027819 */ /* 0x000fe400000006ff */
[----:B0-----:R-:W-:-:S05]  /*8810*/  LEA R5, R5, R0, 0x18 ;  /* 0x0000000005057211 */ /* 0x001fca00078ec0ff */
[----:B------:R-:W-:-:S04]  /*8820*/  VIADD R5, R5, 0x58 ;  /* 0x0000005805057836 */ /* 0x000fc80000000000 */
[C---:B------:R-:W-:Y:S02]  /*8830*/  IMAD R7, R8.reuse, 0x8, R5 ;  /* 0x0000000808077824 */ /* 0x040fe400078e0205 */
[----:B------:R-:W-:Y:S02]  /*8840*/  VIADD R8, R8, 0x1 ;  /* 0x0000000108087836 */ /* 0x000fe40000000000 */
[----:B------:R-:W0:Y:S03]  /*8850*/  SYNCS.PHASECHK.TRANS64.TRYWAIT P0, [R7+URZ], R2 ;  /* 0x00000002070075a7 */ /* 0x000e26000800017f */
[----:B------:R-:W-:-:S04]  /*8860*/  ISETP.NE.AND P1, PT, R8, 0xb, PT ;  /* 0x0000000b0800780c */ /* 0x000fc80003f25270 */
[----:B------:R-:W-:Y:S02]  /*8870*/  SEL R0, RZ, 0x1, P1 ;  /* 0x00000001ff007807 */ /* 0x000fe40000800000 */
[----:B------:R-:W-:Y:S02]  /*8880*/  SEL R8, R8, RZ, P1 ;  /* 0x000000ff08087207 */ /* 0x000fe40000800000 */
[----:B------:R-:W-:-:S03]  /*8890*/  LOP3.LUT R9, R3, R0, RZ, 0x3c, !PT ;  /* 0x0000000003097212 */ /* 0x000fc600078e3cff */
[----:B------:R-:W-:Y:S01]  /*88a0*/  IMAD R6, R8, 0x8, R5 ;  /* 0x0000000808067824 */ /* 0x000fe200078e0205 */
[----:B------:R-:W-:Y:S01]  /*88b0*/  SHF.L.U32 R3, R9, 0x1f, RZ ;  /* 0x0000001f09037819 */ /* 0x000fe200000006ff */
[----:B0-----:R-:W-:Y:S06]  /*88c0*/  @!P0 BRA `(.L_x_181) ;  /* 0x0000000400d88947 */ /* 0x001fec0003800000 */
.L_x_199:
[----:B------:R-:W1:Y:S01]  /*88d0*/  SYNCS.PHASECHK.TRANS64.TRYWAIT P0, [R6+URZ], R3 ;  /* 0x00000003060075a7 */ /* 0x000e62000800017f */
[----:B------:R-:W-:-:S05]  /*88e0*/  VIADD R0, R8, 0x1 ;  /* 0x0000000108007836 */ /* 0x000fca0000000000 */
[----:B------:R-:W-:-:S04]  /*88f0*/  ISETP.NE.AND P1, PT, R0, 0xb, PT ;  /* 0x0000000b0000780c */ /* 0x000fc80003f25270 */
[----:B0-----:R-:W-:Y:S02]  /*8900*/  SEL R2, RZ, 0x1, P1 ;  /* 0x00000001ff027807 */ /* 0x001fe40000800000 */
[----:B------:R-:W-:Y:S02]  /*8910*/  SEL R0, R0, RZ, P1 ;  /* 0x000000ff00007207 */ /* 0x000fe40000800000 */
[----:B------:R-:W-:-:S03]  /*8920*/  LOP3.LUT R9, R9, R2, RZ, 0x3c, !PT ;  /* 0x0000000209097212 */ /* 0x000fc600078e3cff */
[----:B------:R-:W-:Y:S01]  /*8930*/  IMAD R7, R0, 0x8, R5 ;  /* 0x0000000800077824 */ /* 0x000fe200078e0205 */
[----:B------:R-:W-:Y:S01]  /*8940*/  SHF.L.U32 R4, R9, 0x1f, RZ ;  /* 0x0000001f09047819 */ /* 0x000fe200000006ff */
[----:B-1----:R-:W-:Y:S06]  /*8950*/  @!P0 BRA `(.L_x_182) ;  /* 0x0000000400c88947 */ /* 0x002fec0003800000 */
.L_x_200:
[----:B------:R-:W1:Y:S01]  /*8960*/  SYNCS.PHASECHK.TRANS64.TRYWAIT P0, [R7+URZ], R4 ;  /* 0x00000004070075a7 */ /* 0x000e62000800017f */
[----:B------:R-:W-:-:S05]  /*8970*/  VIADD R0, R0, 0x1 ;  /* 0x0000000100007836 */ /* 0x000fca0000000000 */
[----:B------:R-:W-:-:S04]  /*8980*/  ISETP.NE.AND P1, PT, R0, 0xb, PT ;  /* 0x0000000b0000780c */ /* 0x000fc80003f25270 */
[----:B------:R-:W-:Y:S02]  /*8990*/  SEL R2, RZ, 0x1, P1 ;  /* 0x00000001ff027807 */ /* 0x000fe40000800000 */
[----:B------:R-:W-:Y:S02]  /*89a0*/  SEL R0, R0, RZ, P1 ;  /* 0x000000ff00007207 */ /* 0x000fe40000800000 */
[----:B------:R-:W-:-:S03]  /*89b0*/  LOP3.LUT R9, R9, R2, RZ, 0x3c, !PT ;  /* 0x0000000209097212 */ /* 0x000fc600078e3cff */
[----:B0-----:R-:W-:Y:S01]  /*89c0*/  IMAD R6, R0, 0x8, R5 ;  /* 0x0000000800067824 */ /* 0x001fe200078e0205 */
[----:B------:R-:W-:Y:S01]  /*89d0*/  SHF.L.U32 R3, R9, 0x1f, RZ ;  /* 0x0000001f09037819 */ /* 0x000fe200000006ff */
[----:B-1----:R-:W-:Y:S06]  /*89e0*/  @!P0 BRA `(.L_x_183) ;  /* 0x0000000400b88947 */ /* 0x002fec0003800000 */
.L_x_201:
        /* <DEDUP_REMOVED lines=9> */
.L_x_202:
        /* <DEDUP_REMOVED lines=9> */
.L_x_203:
        /* <DEDUP_REMOVED lines=9> */
.L_x_204:
        /* <DEDUP_REMOVED lines=9> */
.L_x_205:
        /* <DEDUP_REMOVED lines=9> */
.L_x_206:
        /* <DEDUP_REMOVED lines=9> */
.L_x_207:
[----:B------:R-:W1:Y:S01]  /*8d50*/  SYNCS.PHASECHK.TRANS64.TRYWAIT P0, [R6+URZ], R3 ;  /* 0x00000003060075a7 */ /* 0x000e62000800017f */
[----:B------:R-:W-:-:S05]  /*8d60*/  VIADD R0, R0, 0x1 ;  /* 0x0000000100007836 */ /* 0x000fca0000000000 */
[----:B------:R-:W-:-:S04]  /*8d70*/  ISETP.NE.AND P1, PT, R0, 0xb, PT ;  /* 0x0000000b0000780c */ /* 0x000fc80003f25270 */
[----:B------:R-:W-:Y:S02]  /*8d80*/  SEL R2, RZ, 0x1, P1 ;  /* 0x00000001ff027807 */ /* 0x000fe40000800000 */
[----:B------:R-:W-:Y:S02]  /*8d90*/  SEL R0, R0, RZ, P1 ;  /* 0x000000ff00007207 */ /* 0x000fe40000800000 */
[----:B------:R-:W-:Y:S01]  /*8da0*/  LOP3.LUT R2, R9, R2, RZ, 0x3c, !PT ;  /* 0x0000000209027212 */ /* 0x000fe200078e3cff */
[----:B-1----:R-:W-:Y:S06]  /*8db0*/  @!P0 BRA `(.L_x_190) ;  /* 0x0000000400508947 */ /* 0x002fec0003800000 */
.L_x_208:
[----:B------:R-:W-:Y:S01]  /*8dc0*/  IMAD R5, R0, 0x8, R5 ;  /* 0x0000000800057824 */ /* 0x000fe200078e0205 */
[----:B------:R-:W-:-:S07]  /*8dd0*/  SHF.L.U32 R0, R2, 0x1f, RZ ;  /* 0x0000001f02007819 */ /* 0x000fce00000006ff */
.L_x_191:
[----:B--2---:R2:W3:Y:S02]  /*8de0*/  SYNCS.PHASECHK.TRANS64.TRYWAIT P0, [R5+URZ], R0 ;  /* 0x00000000050075a7 */ /* 0x0044e4000800017f */
[----:B---3--:R-:W-:Y:S05]  /*8df0*/  @!P0 NANOSLEEP.SYNCS 0x989680 ;  /* 0x009896800000895d */ /* 0x008fea0003900000 */
[----:B------:R-:W3:Y:S02]  /*8e00*/  @!P0 SYNCS.PHASECHK.TRANS64 P0, [R5+URZ], R0 ;  /* 0x00000000050085a7 */ /* 0x000ee4000800007f */
[----:B---3--:R-:W-:Y:S05]  /*8e10*/  @!P0 BRA `(.L_x_191) ;  /* 0xfffffffc00f08947 */ /* 0x008fea000383ffff */
.L_x_179:
[----:B------:R-:W-:Y:S05]  /*8e20*/  BSYNC B0 ;  /* 0x0000000000007941 */ /* 0x000fea0003800000 */
.L_x_178:
[----:B------:R-:W-:Y:S05]  /*8e30*/  EXIT ;  /* 0x000000000000794d */ /* 0x000fea0003800000 */
.L_x_22:
[----:B-1----:R1:W2:Y:S02]  /*8e40*/  SYNCS.PHASECHK.TRANS64.TRYWAIT P1, [R3+URZ], R0 ;  /* 0x00000000030075a7 */ /* 0x0022a4000802017f */
[----:B--2---:R-:W-:Y:S05]  /*8e50*/  @!P1 NANOSLEEP.SYNCS 0x989680 ;  /* 0x009896800000995d */ /* 0x004fea0003900000 */
[----:B------:R-:W2:Y:S02]  /*8e60*/  @!P1 SYNCS.PHASECHK.TRANS64 P1, [R3+URZ], R0 ;  /* 0x00000000030095a7 */ /* 0x000ea4000802007f */
[----:B--2---:R-:W-:Y:S05]  /*8e70*/  @!P1 BRA `(.L_x_22) ;  /* 0xfffffffc00f09947 */ /* 0x004fea000383ffff */
[----:B------:R-:W-:Y:S05]  /*8e80*/  BRA `(.L_x_21) ;  /* 0xffffff8800947947 */ /* 0x000fea000383ffff */
.L_x_27:
[----:B-1----:R1:W2:Y:S02]  /*8e90*/  SYNCS.PHASECHK.TRANS64.TRYWAIT P1, [R5+URZ], R4 ;  /* 0x00000004050075a7 */ /* 0x0022a4000802017f */
[----:B--2---:R-:W-:Y:S05]  /*8ea0*/  @!P1 NANOSLEEP.SYNCS 0x989680 ;  /* 0x009896800000995d */ /* 0x004fea0003900000 */
[----:B------:R-:W2:Y:S02]  /*8eb0*/  @!P1 SYNCS.PHASECHK.TRANS64 P1, [R5+URZ], R4 ;  /* 0x00000004050095a7 */ /* 0x000ea4000802007f */
[----:B--2---:R-:W-:Y:S05]  /*8ec0*/  @!P1 BRA `(.L_x_27) ;  /* 0xfffffffc00f09947 */ /* 0x004fea000383ffff */
[----:B------:R-:W-:Y:S05]  /*8ed0*/  BRA `(.L_x_26) ;  /* 0xffffff8c00687947 */ /* 0x000fea000383ffff */
.L_x_166:
[----:B------:R-:W-:Y:S01]  /*8ee0*/  BSSY B1, `(.L_x_192) ;  /* 0x0000006000017945 */ /* 0x000fe20003800000 */
[----:B------:R-:W-:-:S07]  /*8ef0*/  IMAD.MOV.U32 R15, RZ, RZ, -0x1 ;  /* 0xffffffffff0f7424 */ /* 0x000fce00078e00ff */
[----:B------:R-:W-:Y:S05]  /*8f00*/  WARPSYNC.COLLECTIVE R15, `(.L_x_193) ;  /* 0x000000000f0c7348 */ /* 0x000fea0003c00000 */
[----:B------:R-:W-:Y:S02]  /*8f10*/  ELECT P6, UR62, PT ;  /* 0x00000000003e782f */ /* 0x000fe400038c0000 */
[----:B------:R-:W-:Y:S01]  /*8f20*/  MOV R14, UR62 ;  /* 0x0000003e000e7c02 */ /* 0x000fe20008000f00 */
[----:B------:R-:W-:Y:S10]  /*8f30*/  ENDCOLLECTIVE ;  /* 0x000000000000791b */ /* 0x000ff40003800000 */
.L_x_193:
[----:B------:R-:W-:Y:S05]  /*8f40*/  BSYNC B1 ;  /* 0x0000000000017941 */ /* 0x000fea0003800000 */
.L_x_192:
[----:B------:R-:W-:Y:S05]  /*8f50*/  BRA `(.L_x_194) ;  /* 0xffffffec00447947 */ /* 0x000fea000383ffff */
.L_x_169:
[----:B-1----:R1:W2:Y:S02]  /*8f60*/  SYNCS.PHASECHK.TRANS64.TRYWAIT P0, [R23+URZ+0x58], R14 ;  /* 0x0000580e170075a7 */ /* 0x0022a4000800017f */
[----:B--2---:R-:W-:Y:S05]  /*8f70*/  @!P0 NANOSLEEP.SYNCS 0x989680 ;  /* 0x009896800000895d */ /* 0x004fea0003900000 */
[----:B------:R-:W2:Y:S02]  /*8f80*/  @!P0 SYNCS.PHASECHK.TRANS64 P0, [R23+URZ+0x58], R14 ;  /* 0x0000580e170085a7 */ /* 0x000ea4000800007f */
[----:B--2---:R-:W-:Y:S05]  /*8f90*/  @!P0 BRA `(.L_x_169) ;  /* 0xfffffffc00f08947 */ /* 0x004fea000383ffff */
[----:B------:R-:W-:Y:S05]  /*8fa0*/  BRA `(.L_x_195) ;  /* 0xffffffec007c7947 */ /* 0x000fea000383ffff */
.L_x_177:
[----:B------:R-:W-:Y:S01]  /*8fb0*/  BSSY B0, `(.L_x_196) ;  /* 0x0000006000007945 */ /* 0x000fe20003800000 */
[----:B------:R-:W-:-:S07]  /*8fc0*/  IMAD.MOV.U32 R15, RZ, RZ, -0x1 ;  /* 0xffffffffff0f7424 */ /* 0x000fce00078e00ff */
[----:B------:R-:W-:Y:S05]  /*8fd0*/  WARPSYNC.COLLECTIVE R15, `(.L_x_197) ;  /* 0x000000000f0c7348 */ /* 0x000fea0003c00000 */
[----:B------:R-:W-:Y:S02]  /*8fe0*/  ELECT P6, UR62, PT ;  /* 0x00000000003e782f */ /* 0x000fe400038c0000 */
[----:B------:R-:W-:Y:S01]  /*8ff0*/  MOV R14, UR62 ;  /* 0x0000003e000e7c02 */ /* 0x000fe20008000f00 */
[----:B------:R-:W-:Y:S10]  /*9000*/  ENDCOLLECTIVE ;  /* 0x000000000000791b */ /* 0x000ff40003800000 */
.L_x_197:
[----:B------:R-:W-:Y:S05]  /*9010*/  BSYNC B0 ;  /* 0x0000000000007941 */ /* 0x000fea0003800000 */
.L_x_196:
[----:B------:R-:W-:Y:S05]  /*9020*/  BRA `(.L_x_198) ;  /* 0xfffffff400d47947 */ /* 0x000fea000383ffff */
.L_x_181:
[----:B0-----:R0:W1:Y:S02]  /*9030*/  SYNCS.PHASECHK.TRANS64.TRYWAIT P0, [R7+URZ], R2 ;  /* 0x00000002070075a7 */ /* 0x001064000800017f */
[----:B-1----:R-:W-:Y:S05]  /*9040*/  @!P0 NANOSLEEP.SYNCS 0x989680 ;  /* 0x009896800000895d */ /* 0x002fea0003900000 */
[----:B------:R-:W1:Y:S02]  /*9050*/  @!P0 SYNCS.PHASECHK.TRANS64 P0, [R7+URZ], R2 ;  /* 0x00000002070085a7 */ /* 0x000e64000800007f */
[----:B-1----:R-:W-:Y:S05]  /*9060*/  @!P0 BRA `(.L_x_181) ;  /* 0xfffffffc00f08947 */ /* 0x002fea000383ffff */
[----:B------:R-:W-:Y:S05]  /*9070*/  BRA `(.L_x_199) ;  /* 0xfffffff800147947 */ /* 0x000fea000383ffff */
.L_x_182:
[----:B0-----:R0:W1:Y:S02]  /*9080*/  SYNCS.PHASECHK.TRANS64.TRYWAIT P0, [R6+URZ], R3 ;  /* 0x00000003060075a7 */ /* 0x001064000800017f */
[----:B-1----:R-:W-:Y:S05]  /*9090*/  @!P0 NANOSLEEP.SYNCS 0x989680 ;  /* 0x009896800000895d */ /* 0x002fea0003900000 */
[----:B------:R-:W1:Y:S02]  /*90a0*/  @!P0 SYNCS.PHASECHK.TRANS64 P0, [R6+URZ], R3 ;  /* 0x00000003060085a7 */ /* 0x000e64000800007f */
[----:B-1----:R-:W-:Y:S05]  /*90b0*/  @!P0 BRA `(.L_x_182) ;  /* 0xfffffffc00f08947 */ /* 0x002fea000383ffff */
[----:B------:R-:W-:Y:S05]  /*90c0*/  BRA `(.L_x_200) ;  /* 0xfffffff800247947 */ /* 0x000fea000383ffff */
.L_x_183:
[----:B0-----:R0:W1:Y:S02]  /*90d0*/  SYNCS.PHASECHK.TRANS64.TRYWAIT P0, [R7+URZ], R4 ;  /* 0x00000004070075a7 */ /* 0x001064000800017f */
[----:B-1----:R-:W-:Y:S05]  /*90e0*/  @!P0 NANOSLEEP.SYNCS 0x989680 ;  /* 0x009896800000895d */ /* 0x002fea0003900000 */
[----:B------:R-:W1:Y:S02]  /*90f0*/  @!P0 SYNCS.PHASECHK.TRANS64 P0, [R7+URZ], R4 ;  /* 0x00000004070085a7 */ /* 0x000e64000800007f */
[----:B-1----:R-:W-:Y:S05]  /*9100*/  @!P0 BRA `(.L_x_183) ;  /* 0xfffffffc00f08947 */ /* 0x002fea000383ffff */
[----:B------:R-:W-:Y:S05]  /*9110*/  BRA `(.L_x_201) ;  /* 0xfffffff800347947 */ /* 0x000fea000383ffff */
.L_x_184:
[----:B0-----:R0:W1:Y:S02]  /*9120*/  SYNCS.PHASECHK.TRANS64.TRYWAIT P0, [R6+URZ], R3 ;  /* 0x00000003060075a7 */ /* 0x001064000800017f */
[----:B-1----:R-:W-:Y:S05]  /*9130*/  @!P0 NANOSLEEP.SYNCS 0x989680 ;  /* 0x009896800000895d */ /* 0x002fea0003900000 */
[----:B------:R-:W1:Y:S02]  /*9140*/  @!P0 SYNCS.PHASECHK.TRANS64 P0, [R6+URZ], R3 ;  /* 0x00000003060085a7 */ /* 0x000e64000800007f */
[----:B-1----:R-:W-:Y:S05]  /*9150*/  @!P0 BRA `(.L_x_184) ;  /* 0xfffffffc00f08947 */ /* 0x002fea000383ffff */
[----:B------:R-:W-:Y:S05]  /*9160*/  BRA `(.L_x_202) ;  /* 0xfffffff800447947 */ /* 0x000fea000383ffff */
.L_x_185:
[----:B0-----:R0:W1:Y:S02]  /*9170*/  SYNCS.PHASECHK.TRANS64.TRYWAIT P0, [R7+URZ], R4 ;  /* 0x00000004070075a7 */ /* 0x001064000800017f */
[----:B-1----:R-:W-:Y:S05]  /*9180*/  @!P0 NANOSLEEP.SYNCS 0x989680 ;  /* 0x009896800000895d */ /* 0x002fea0003900000 */
[----:B------:R-:W1:Y:S02]  /*9190*/  @!P0 SYNCS.PHASECHK.TRANS64 P0, [R7+URZ], R4 ;  /* 0x00000004070085a7 */ /* 0x000e64000800007f */
[----:B-1----:R-:W-:Y:S05]  /*91a0*/  @!P0 BRA `(.L_x_185) ;  /* 0xfffffffc00f08947 */ /* 0x002fea000383ffff */
[----:B------:R-:W-:Y:S05]  /*91b0*/  BRA `(.L_x_203) ;  /* 0xfffffff800547947 */ /* 0x000fea000383ffff */
.L_x_186:
[----:B0-----:R0:W1:Y:S02]  /*91c0*/  SYNCS.PHASECHK.TRANS64.TRYWAIT P0, [R6+URZ], R3 ;  /* 0x00000003060075a7 */ /* 0x001064000800017f */
[----:B-1----:R-:W-:Y:S05]  /*91d0*/  @!P0 NANOSLEEP.SYNCS 0x989680 ;  /* 0x009896800000895d */ /* 0x002fea0003900000 */
[----:B------:R-:W1:Y:S02]  /*91e0*/  @!P0 SYNCS.PHASECHK.TRANS64 P0, [R6+URZ], R3 ;  /* 0x00000003060085a7 */ /* 0x000e64000800007f */
[----:B-1----:R-:W-:Y:S05]  /*91f0*/  @!P0 BRA `(.L_x_186) ;  /* 0xfffffffc00f08947 */ /* 0x002fea000383ffff */
[----:B------:R-:W-:Y:S05]  /*9200*/  BRA `(.L_x_204) ;  /* 0xfffffff800647947 */ /* 0x000fea000383ffff */
.L_x_187:
[----:B0-----:R0:W1:Y:S02]  /*9210*/  SYNCS.PHASECHK.TRANS64.TRYWAIT P0, [R7+URZ], R4 ;  /* 0x00000004070075a7 */ /* 0x001064000800017f */
[----:B-1----:R-:W-:Y:S05]  /*9220*/  @!P0 NANOSLEEP.SYNCS 0x989680 ;  /* 0x009896800000895d */ /* 0x002fea0003900000 */
[----:B------:R-:W1:Y:S02]  /*9230*/  @!P0 SYNCS.PHASECHK.TRANS64 P0, [R7+URZ], R4 ;  /* 0x00000004070085a7 */ /* 0x000e64000800007f */
[----:B-1----:R-:W-:Y:S05]  /*9240*/  @!P0 BRA `(.L_x_187) ;  /* 0xfffffffc00f08947 */ /* 0x002fea000383ffff */
[----:B------:R-:W-:Y:S05]  /*9250*/  BRA `(.L_x_205) ;  /* 0xfffffff800747947 */ /* 0x000fea000383ffff */
.L_x_188:
[----:B0-----:R0:W1:Y:S02]  /*9260*/  SYNCS.PHASECHK.TRANS64.TRYWAIT P0, [R6+URZ], R3 ;  /* 0x00000003060075a7 */ /* 0x001064000800017f */
[----:B-1----:R-:W-:Y:S05]  /*9270*/  @!P0 NANOSLEEP.SYNCS 0x989680 ;  /* 0x009896800000895d */ /* 0x002fea0003900000 */
[----:B------:R-:W1:Y:S02]  /*9280*/  @!P0 SYNCS.PHASECHK.TRANS64 P0, [R6+URZ], R3 ;  /* 0x00000003060085a7 */ /* 0x000e64000800007f */
[----:B-1----:R-:W-:Y:S05]  /*9290*/  @!P0 BRA `(.L_x_188) ;  /* 0xfffffffc00f08947 */ /* 0x002fea000383ffff */
[----:B------:R-:W-:Y:S05]  /*92a0*/  BRA `(.L_x_206) ;  /* 0xfffffff800847947 */ /* 0x000fea000383ffff */
.L_x_189:
[----:B0-----:R0:W1:Y:S02]  /*92b0*/  SYNCS.PHASECHK.TRANS64.TRYWAIT P0, [R7+URZ], R4 ;  /* 0x00000004070075a7 */ /* 0x001064000800017f */
[----:B-1----:R-:W-:Y:S05]  /*92c0*/  @!P0 NANOSLEEP.SYNCS 0x989680 ;  /* 0x009896800000895d */ /* 0x002fea0003900000 */
[----:B------:R-:W1:Y:S02]  /*92d0*/  @!P0 SYNCS.PHASECHK.TRANS64 P0, [R7+URZ], R4 ;  /* 0x00000004070085a7 */ /* 0x000e64000800007f */
[----:B-1----:R-:W-:Y:S05]  /*92e0*/  @!P0 BRA `(.L_x_189) ;  /* 0xfffffffc00f08947 */ /* 0x002fea000383ffff */
[----:B------:R-:W-:Y:S05]  /*92f0*/  BRA `(.L_x_207) ;  /* 0xfffffff800947947 */ /* 0x000fea000383ffff */
.L_x_190:
[----:B-1----:R1:W2:Y:S02]  /*9300*/  SYNCS.PHASECHK.TRANS64.TRYWAIT P0, [R6+URZ], R3 ;  /* 0x00000003060075a7 */ /* 0x0022a4000800017f */
[----:B--2---:R-:W-:Y:S05]  /*9310*/  @!P0 NANOSLEEP.SYNCS 0x989680 ;  /* 0x009896800000895d */ /* 0x004fea0003900000 */
[----:B------:R-:W2:Y:S02]  /*9320*/  @!P0 SYNCS.PHASECHK.TRANS64 P0, [R6+URZ], R3 ;  /* 0x00000003060085a7 */ /* 0x000ea4000800007f */
[----:B--2---:R-:W-:Y:S05]  /*9330*/  @!P0 BRA `(.L_x_190) ;  /* 0xfffffffc00f08947 */ /* 0x004fea000383ffff */
[----:B------:R-:W-:Y:S05]  /*9340*/  BRA `(.L_x_208) ;  /* 0xfffffff8009c7947 */ /* 0x000fea000383ffff */
.L_x_209:
[----:B------:R-:W-:-:S00]  /*9350*/  BRA `(.L_x_209) ;  /* 0xfffffffc00fc7947 */ /* 0x000fc0000383ffff */
[----:B------:R-:W-:-:S00]  /*9360*/  NOP ;  /* 0x0000000000007918 */ /* 0x000fc00000000000 */
        /* <DEDUP_REMOVED lines=9> */
.L_x_210:


//--------------------- .nv.global.init           --------------------------
	.section	.nv.global.init,"aw",@progbits
.nv.global.init:
	.type		$str$22,@object
	.size		$str$22,($str$23 - $str$22)
$str$22:
        /*0000*/ 	.byte	0x6b, 0x5f, 0x74, 0x69, 0x6c, 0x65, 0x5f, 0x63, 0x6f, 0x75, 0x6e, 0x74, 0x20, 0x3e, 0x3d, 0x20
        /*0010*/ 	.byte	0x31, 0x00
	.type		$str$23,@object
	.size		$str$23,(__unnamed_1 - $str$23)
$str$23:
        /*0012*/ 	.byte	0x2f, 0x74, 0x6d, 0x70, 0x2f, 0x63, 0x75, 0x74, 0x6c, 0x61, 0x73, 0x73, 0x5f, 0x73, 0x77, 0x65
        /*0022*/ 	.byte	0x65, 0x70, 0x5f, 0x73, 0x72, 0x63, 0x2f, 0x69, 0x6e, 0x63, 0x6c, 0x75, 0x64, 0x65, 0x2f, 0x63
        /*0032*/ 	.byte	0x75, 0x74, 0x6c, 0x61, 0x73, 0x73, 0x2f, 0x67, 0x65, 0x6d, 0x6d, 0x2f, 0x63, 0x6f, 0x6c, 0x6c
        /*0042*/ 	.byte	0x65, 0x63, 0x74, 0x69, 0x76, 0x65, 0x2f, 0x73, 0x6d, 0x39, 0x30, 0x5f, 0x6d, 0x6d, 0x61, 0x5f
        /*0052*/ 	.byte	0x74, 0x6d, 0x61, 0x5f, 0x67, 0x6d, 0x6d, 0x61, 0x5f, 0x73, 0x73, 0x5f, 0x77, 0x61, 0x72, 0x70
        /*0062*/ 	.byte	0x73, 0x70, 0x65, 0x63, 0x69, 0x61, 0x6c, 0x69, 0x7a, 0x65, 0x64, 0x2e, 0x68, 0x70, 0x70, 0x00
	.type		__unnamed_1,@object
	.size		__unnamed_1,(.L_0 - __unnamed_1)
__unnamed_1:
        /*0072*/ 	.byte	0x76, 0x6f, 0x69, 0x64, 0x20, 0x63, 0x75, 0x74, 0x6c, 0x61, 0x73, 0x73, 0x3a, 0x3a, 0x67, 0x65
        /* <DEDUP_REMOVED lines=180> */
        /*0bc2*/ 	.byte	0x74, 0x79, 0x5d, 0x00
.L_0:


//--------------------- .nv.shared._ZN7cutlass13device_kernelINS_4gemm6kernel13GemmUniversalIN4cute5tupleIJiiiiEEENS1_10collective13CollectiveMmaINS1_34MainloopSm90TmaGmmaWarpSpecializedILi11ENS5_IJNS4_1CILi2EEENSA_ILi1EEESC_EEENS1_35KernelTmaWarpSpecializedCooperativeEEENS5_IJNSA_ILi256EEENSA_ILi64EEENSA_ILi32EEEEEENS_6half_tENS5_IJlSC_lEEESK_SL_NS4_8TiledMMAINS4_8MMA_AtomIJNS4_4SM904GMMA25MMA_64x64x16_F32F16F16_SSILNSP_5MajorE0ELSR_0ELNSP_7ScaleInE1ELSS_1EEEEEENS4_6LayoutISD_NS5_IJSC_NSA_ILi0EEESW_EEEEENS5_IJNS4_10UnderscoreESZ_SZ_EEEEENS4_13SM90_TMA_LOADENS4_14ComposedLayoutINS4_7SwizzleILi2ELi4ELi3EEENS4_18smem_ptr_flag_bitsILi16EEENSV_INS5_IJNSA_ILi8EEESI_EEENS5_IJSI_SC_EEEEEEEvNS4_8identityENS4_23SM90_TMA_LOAD_MULTICASTES1C_vS1D_EENS_8epilogue10collective6detail29Sm90TmaWarpSpecializedAdapterINS1H_15DefaultEpilogueISK_SL_SL_NS1G_6thread17LinearCombinationISK_Li1EffLNS1L_9ScaleType4KindE0ELNS_15FloatRoundStyleE2ESK_EENS1_15EpilogueDefaultEEEEEvvEEEEvNT_6ParamsE --------------------------
	.section	.nv.shared._ZN7cutlass13device_kernelINS_4gemm6kernel13GemmUniversalIN4cute5tupleIJiiiiEEENS1_10collective13CollectiveMmaINS1_34MainloopSm90TmaGmmaWarpSpecializedILi11ENS5_IJNS4_1CILi2EEENSA_ILi1EEESC_EEENS1_35KernelTmaWarpSpecializedCooperativeEEENS5_IJNSA_ILi256EEENSA_ILi64EEENSA_ILi32EEEEEENS_6half_tENS5_IJlSC_lEEESK_SL_NS4_8TiledMMAINS4_8MMA_AtomIJNS4_4SM904GMMA25MMA_64x64x16_F32F16F16_SSILNSP_5MajorE0ELSR_0ELNSP_7ScaleInE1ELSS_1EEEEEENS4_6LayoutISD_NS5_IJSC_NSA_ILi0EEESW_EEEEENS5_IJNS4_10UnderscoreESZ_SZ_EEEEENS4_13SM90_TMA_LOADENS4_14ComposedLayoutINS4_7SwizzleILi2ELi4ELi3EEENS4_18smem_ptr_flag_bitsILi16EEENSV_INS5_IJNSA_ILi8EEESI_EEENS5_IJSI_SC_EEEEEEEvNS4_8identityENS4_23SM90_TMA_LOAD_MULTICASTES1C_vS1D_EENS_8epilogue10collective6detail29Sm90TmaWarpSpecializedAdapterINS1H_15DefaultEpilogueISK_SL_SL_NS1G_6thread17LinearCombinationISK_Li1EffLNS1L_9ScaleType4KindE0ELNS_15FloatRoundStyleE2ESK_EENS1_15EpilogueDefaultEEEEEvvEEEEvNT_6ParamsE,"aw",@nobits
	.sectionflags	@""
	.align	16
	.zero		1024


//--------------------- .nv.shared.reserved.0     --------------------------
	.section	.nv.shared.reserved.0,"aw",@nobits
	.weak		__nv_reservedSMEM_offset_0_alias
	.size		__nv_reservedSMEM_offset_0_alias, 0, 0
	.other		__nv_reservedSMEM_offset_0_alias,@"STO_CUDA_RESERVED_SHARED STV_DEFAULT"
__nv_reservedSMEM_offset_0_alias:
	.zero		0


//--------------------- .nv.global                --------------------------
	.section	.nv.global,"aw",@nobits
.nv.global:
	.type		_ZN40_INTERNAL_a3d08df8_4_k_cu_03b8aa11_177674cute1_E,@object
	.size		_ZN40_INTERNAL_a3d08df8_4_k_cu_03b8aa11_177674cute1_E,(_ZN40_INTERNAL_a3d08df8_4_k_cu_03b8aa11_177674cuda3std3__45__cpo6cbeginE - _ZN40_INTERNAL_a3d08df8_4_k_cu_03b8aa11_177674cute1_E)
_ZN40_INTERNAL_a3d08df8_4_k_cu_03b8aa11_177674cute1_E:
	.zero		1
	.type		_ZN40_INTERNAL_a3d08df8_4_k_cu_03b8aa11_177674cuda3std3__45__cpo6cbeginE,@object
	.size		_ZN40_INTERNAL_a3d08df8_4_k_cu_03b8aa11_177674cuda3std3__45__cpo6cbeginE,(_ZN40_INTERNAL_a3d08df8_4_k_cu_03b8aa11_177674cuda3std3__48in_placeE - _ZN40_INTERNAL_a3d08df8_4_k_cu_03b8aa11_177674cuda3std3__45__cpo6cbeginE)
_ZN40_INTERNAL_a3d08df8_4_k_cu_03b8aa11_177674cuda3std3__45__cpo6cbeginE:
	.zero		1
	.type		_ZN40_INTERNAL_a3d08df8_4_k_cu_03b8aa11_177674cuda3std3__48in_placeE,@object
	.size		_ZN40_INTERNAL_a3d08df8_4_k_cu_03b8aa11_177674cuda3std3__48in_placeE,(_ZN40_INTERNAL_a3d08df8_4_k_cu_03b8aa11_177674cuda3std6ranges3__45__cpo9iter_moveE - _ZN40_INTERNAL_a3d08df8_4_k_cu_03b8aa11_177674cuda3std3__48in_placeE)
_ZN40_INTERNAL_a3d08df8_4_k_cu_03b8aa11_177674cuda3std3__48in_placeE:
	.zero		1
	.type		_ZN40_INTERNAL_a3d08df8_4_k_cu_03b8aa11_177674cuda3std6ranges3__45__cpo9iter_moveE,@object
	.size		_ZN40_INTERNAL_a3d08df8_4_k_cu_03b8aa11_177674cuda3std6ranges3__45__cpo9iter_moveE,(_ZN40_INTERNAL_a3d08df8_4_k_cu_03b8aa11_177674cuda3std3__45__cpo5beginE - _ZN40_INTERNAL_a3d08df8_4_k_cu_03b8aa11_177674cuda3std6ranges3__45__cpo9iter_moveE)
_ZN40_INTERNAL_a3d08df8_4_k_cu_03b8aa11_177674cuda3std6ranges3__45__cpo9iter_moveE:
	.zero		1
	.type		_ZN40_INTERNAL_a3d08df8_4_k_cu_03b8aa11_177674cuda3std3__45__cpo5beginE,@object
	.size		_ZN40_INTERNAL_a3d08df8_4_k_cu_03b8aa11_177674cuda3std3__45__cpo5beginE,(_ZN40_INTERNAL_a3d08df8_4_k_cu_03b8aa11_177674cuda3std3__442_GLOBAL__N__a3d08df8_4_k_cu_03b8aa11_177676ignoreE - _ZN40_INTERNAL_a3d08df8_4_k_cu_03b8aa11_177674cuda3std3__45__cpo5beginE)
_ZN40_INTERNAL_a3d08df8_4_k_cu_03b8aa11_177674cuda3std3__45__cpo5beginE:
	.zero		1
	.type		_ZN40_INTERNAL_a3d08df8_4_k_cu_03b8aa11_177674cuda3std3__442_GLOBAL__N__a3d08df8_4_k_cu_03b8aa11_177676ignoreE,@object
	.size		_ZN40_INTERNAL_a3d08df8_4_k_cu_03b8aa11_177674cuda3std3__442_GLOBAL__N__a3d08df8_4_k_cu_03b8aa11_177676ignoreE,(_ZN40_INTERNAL_a3d08df8_4_k_cu_03b8aa11_177674cute7productE - _ZN40_INTERNAL_a3d08df8_4_k_cu_03b8aa11_177674cuda3std3__442_GLOBAL__N__a3d08df8_4_k_cu_03b8aa11_177676ignoreE)
_ZN40_INTERNAL_a3d08df8_4_k_cu_03b8aa11_177674cuda3std3__442_GLOBAL__N__a3d08df8_4_k_cu_03b8aa11_177676ignoreE:
	.zero		1
	.type		_ZN40_INTERNAL_a3d08df8_4_k_cu_03b8aa11_177674cute7productE,@object
	.size		_ZN40_INTERNAL_a3d08df8_4_k_cu_03b8aa11_177674cute7productE,(_ZN40_INTERNAL_a3d08df8_4_k_cu_03b8aa11_177674cuda3std3__45__cpo3endE - _ZN40_INTERNAL_a3d08df8_4_k_cu_03b8aa11_177674cute7productE)
_ZN40_INTERNAL_a3d08df8_4_k_cu_03b8aa11_177674cute7productE:
	.zero		1
	.type		_ZN40_INTERNAL_a3d08df8_4_k_cu_03b8aa11_177674cuda3std3__45__cpo3endE,@object
	.size		_ZN40_INTERNAL_a3d08df8_4_k_cu_03b8aa11_177674cuda3std3__45__cpo3endE,(_ZN40_INTERNAL_a3d08df8_4_k_cu_03b8aa11_177674cuda3std3__419piecewise_constructE - _ZN40_INTERNAL_a3d08df8_4_k_cu_03b8aa11_177674cuda3std3__45__cpo3endE)
_ZN40_INTERNAL_a3d08df8_4_k_cu_03b8aa11_177674cuda3std3__45__cpo3endE:
	.zero		1
	.type		_ZN40_INTERNAL_a3d08df8_4_k_cu_03b8aa11_177674cuda3std3__419piecewise_constructE,@object
	.size		_ZN40_INTERNAL_a3d08df8_4_k_cu_03b8aa11_177674cuda3std3__419piecewise_constructE,(_ZN40_INTERNAL_a3d08df8_4_k_cu_03b8aa11_177674cuda3std3__45__cpo4cendE - _ZN40_INTERNAL_a3d08df8_4_k_cu_03b8aa11_177674cuda3std3__419piecewise_constructE)
_ZN40_INTERNAL_a3d08df8_4_k_cu_03b8aa11_177674cuda3std3__419piecewise_constructE:
	.zero		1
	.type		_ZN40_INTERNAL_a3d08df8_4_k_cu_03b8aa11_177674cuda3std3__45__cpo4cendE,@object
	.size		_ZN40_INTERNAL_a3d08df8_4_k_cu_03b8aa11_177674cuda3std3__45__cpo4cendE,(_ZN40_INTERNAL_a3d08df8_4_k_cu_03b8aa11_177674cuda3std6ranges3__45__cpo4swapE - _ZN40_INTERNAL_a3d08df8_4_k_cu_03b8aa11_177674cuda3std3__45__cpo4cendE)
_ZN40_INTERNAL_a3d08df8_4_k_cu_03b8aa11_177674cuda3std3__45__cpo4cendE:
	.zero		1
	.type		_ZN40_INTERNAL_a3d08df8_4_k_cu_03b8aa11_177674cuda3std6ranges3__45__cpo4swapE,@object
	.size		_ZN40_INTERNAL_a3d08df8_4_k_cu_03b8aa11_177674cuda3std6ranges3__45__cpo4swapE,(.L_8 - _ZN40_INTERNAL_a3d08df8_4_k_cu_03b8aa11_177674cuda3std6ranges3__45__cpo4swapE)
_ZN40_INTERNAL_a3d08df8_4_k_cu_03b8aa11_177674cuda3std6ranges3__45__cpo4swapE:
	.zero		1
.L_8:


//--------------------- .nv.constant0._ZN7cutlass13device_kernelINS_4gemm6kernel13GemmUniversalIN4cute5tupleIJiiiiEEENS1_10collective13CollectiveMmaINS1_34MainloopSm90TmaGmmaWarpSpecializedILi11ENS5_IJNS4_1CILi2EEENSA_ILi1EEESC_EEENS1_35KernelTmaWarpSpecializedCooperativeEEENS5_IJNSA_ILi256EEENSA_ILi64EEENSA_ILi32EEEEEENS_6half_tENS5_IJlSC_lEEESK_SL_NS4_8TiledMMAINS4_8MMA_AtomIJNS4_4SM904GMMA25MMA_64x64x16_F32F16F16_SSILNSP_5MajorE0ELSR_0ELNSP_7ScaleInE1ELSS_1EEEEEENS4_6LayoutISD_NS5_IJSC_NSA_ILi0EEESW_EEEEENS5_IJNS4_10UnderscoreESZ_SZ_EEEEENS4_13SM90_TMA_LOADENS4_14ComposedLayoutINS4_7SwizzleILi2ELi4ELi3EEENS4_18smem_ptr_flag_bitsILi16EEENSV_INS5_IJNSA_ILi8EEESI_EEENS5_IJSI_SC_EEEEEEEvNS4_8identityENS4_23SM90_TMA_LOAD_MULTICASTES1C_vS1D_EENS_8epilogue10collective6detail29Sm90TmaWarpSpecializedAdapterINS1H_15DefaultEpilogueISK_SL_SL_NS1G_6thread17LinearCombinationISK_Li1EffLNS1L_9ScaleType4KindE0ELNS_15FloatRoundStyleE2ESK_EENS1_15EpilogueDefaultEEEEEvvEEEEvNT_6ParamsE --------------------------
	.section	.nv.constant0._ZN7cutlass13device_kernelINS_4gemm6kernel13GemmUniversalIN4cute5tupleIJiiiiEEENS1_10collective13CollectiveMmaINS1_34MainloopSm90TmaGmmaWarpSpecializedILi11ENS5_IJNS4_1CILi2EEENSA_ILi1EEESC_EEENS1_35KernelTmaWarpSpecializedCooperativeEEENS5_IJNSA_ILi256EEENSA_ILi64EEENSA_ILi32EEEEEENS_6half_tENS5_IJlSC_lEEESK_SL_NS4_8TiledMMAINS4_8MMA_AtomIJNS4_4SM904GMMA25MMA_64x64x16_F32F16F16_SSILNSP_5MajorE0ELSR_0ELNSP_7ScaleInE1ELSS_1EEEEEENS4_6LayoutISD_NS5_IJSC_NSA_ILi0EEESW_EEEEENS5_IJNS4_10UnderscoreESZ_SZ_EEEEENS4_13SM90_TMA_LOADENS4_14ComposedLayoutINS4_7SwizzleILi2ELi4ELi3EEENS4_18smem_ptr_flag_bitsILi16EEENSV_INS5_IJNSA_ILi8EEESI_EEENS5_IJSI_SC_EEEEEEEvNS4_8identityENS4_23SM90_TMA_LOAD_MULTICASTES1C_vS1D_EENS_8epilogue10collective6detail29Sm90TmaWarpSpecializedAdapterINS1H_15DefaultEpilogueISK_SL_SL_NS1G_6thread17LinearCombinationISK_Li1EffLNS1L_9ScaleType4KindE0ELNS_15FloatRoundStyleE2ESK_EENS1_15EpilogueDefaultEEEEEvvEEEEvNT_6ParamsE,"a",@progbits
	.sectionflags	@""
	.align	4
.nv.constant0._ZN7cutlass13device_kernelINS_4gemm6kernel13GemmUniversalIN4cute5tupleIJiiiiEEENS1_10collective13CollectiveMmaINS1_34MainloopSm90TmaGmmaWarpSpecializedILi11ENS5_IJNS4_1CILi2EEENSA_ILi1EEESC_EEENS1_35KernelTmaWarpSpecializedCooperativeEEENS5_IJNSA_ILi256EEENSA_ILi64EEENSA_ILi32EEEEEENS_6half_tENS5_IJlSC_lEEESK_SL_NS4_8TiledMMAINS4_8MMA_AtomIJNS4_4SM904GMMA25MMA_64x64x16_F32F16F16_SSILNSP_5MajorE0ELSR_0ELNSP_7ScaleInE1ELSS_1EEEEEENS4_6LayoutISD_NS5_IJSC_NSA_ILi0EEESW_EEEEENS5_IJNS4_10UnderscoreESZ_SZ_EEEEENS4_13SM90_TMA_LOADENS4_14ComposedLayoutINS4_7SwizzleILi2ELi4ELi3EEENS4_18smem_ptr_flag_bitsILi16EEENSV_INS5_IJNSA_ILi8EEESI_EEENS5_IJSI_SC_EEEEEEEvNS4_8identityENS4_23SM90_TMA_LOAD_MULTICASTES1C_vS1D_EENS_8epilogue10collective6detail29Sm90TmaWarpSpecializedAdapterINS1H_15DefaultEpilogueISK_SL_SL_NS1G_6thread17LinearCombinationISK_Li1EffLNS1L_9ScaleType4KindE0ELNS_15FloatRoundStyleE2ESK_EENS1_15EpilogueDefaultEEEEEvvEEEEvNT_6ParamsE:
	.zero		1664


//--------------------- SYMBOLS --------------------------

	.type		.nv.reservedSmem.offset0,@object
	.size		.nv.reservedSmem.offset0,0x4
	.type		__assertfail,@function
